def attn_fwd(
    Q,
    K,
    V,
    Out,
    Lse,
    sm_scale,
    stride_qz,
    stride_qh,
    stride_qm,
    stride_qk,
    stride_kz,
    stride_kh,
    stride_kn,
    stride_kk,
    stride_vz,
    stride_vh,
    stride_vn,
    stride_vk,
    stride_oz,
    stride_oh,
    stride_om,
    stride_ok,
    seqlen_q,
    seqlen_k,
    BLOCK_M: tl.constexpr,
    BLOCK_N: tl.constexpr,
    HEAD_DIM: tl.constexpr,
    CAUSAL: tl.constexpr,
):
    start_m = tl.program_id(0)
    off_hz = tl.program_id(1)
    q_off = off_hz * stride_qh
    k_off = off_hz * stride_kh
    v_off = off_hz * stride_vh
    offs_m = start_m * BLOCK_M + tl.arange(0, BLOCK_M)
    offs_d = tl.arange(0, HEAD_DIM)
    offs_n = tl.arange(0, BLOCK_N)
    q_ptrs = Q + q_off + offs_m[:, None] * stride_qm + offs_d[None, :] * stride_qk
    k_ptrs = K + k_off + offs_d[:, None] * stride_kk + offs_n[None, :] * stride_kn
    v_ptrs = V + v_off + offs_n[:, None] * stride_vn + offs_d[None, :] * stride_vk
    m_i = tl.full([BLOCK_M], float("-inf"), dtype=tl.float32)
    l_i = tl.zeros([BLOCK_M], dtype=tl.float32) + 1.0
    acc = tl.zeros([BLOCK_M, HEAD_DIM], dtype=tl.float32)
    q = tl.load(q_ptrs)
    acc, l_i, m_i = _attn_fwd_inner(
        acc,
        l_i,
        m_i,
        q,
        k_ptrs,
        v_ptrs,
        sm_scale,
        stride_kn,
        stride_vn,
        start_m,
        seqlen_k,
        BLOCK_M,
        BLOCK_N,
        HEAD_DIM,
        CAUSAL,
    )
    acc = acc / l_i[:, None]
    lse = m_i + tl.math.log2(l_i) / 1.4426950408889634
    o_ptrs = (
        Out
        + off_hz * stride_oh
        + offs_m[:, None] * stride_om
        + offs_d[None, :] * stride_ok
    )
    tl.store(o_ptrs, acc.to(Out.dtype.element_ty))
    tl.store(Lse + off_hz * seqlen_q + offs_m, lse)

# config = {"BLOCK_M": 32, "BLOCK_N": 16, "HEAD_DIM": 512, "arch": "sm_100", "causal": false, "dtype": "bf16", "num_stages": 2, "num_warps": 8}
# arch = sm_100


// ===== COMPILED SASS (sm_100a) =====

	.target	sm_100a

	.elftype	@"ET_EXEC"


//--------------------- .note.nv.tkinfo           --------------------------
	.section	.note.nv.tkinfo,"",@"SHT_NOTE"
	.sectionflags	@"SHF_NOTE_NV_TKINFO"
	.tkinfo
        /*0018*/ 	.word	0x00000081
        /*0030*/ 	.string	""
        /*0030*/ 	.string	"ptxas-blackwell"
        /*0030*/ 	.string	"Cuda compilation tools, release 12.9, V12.9.86"
        /*0030*/ 	.string	"Build cuda_12.9.r12.9/compiler.36037853_0"
        /*0030*/ 	.string	"-v  -suppress-debug-info  -lineinfo  -arch sm_100a "



//--------------------- .note.nv.cuver            --------------------------
	.section	.note.nv.cuver,"",@"SHT_NOTE"
	.sectionflags	@"SHF_NOTE_NV_CUVER"
        /*0018*/ 	.short	0x0001
        /*001a*/ 	.short	0x0064
        /*001c*/ 	.short	0x0001
        /*001e*/ 	.short	0x0000
        /*0020*/ 	.short	0x0001
        /*0022*/ 	.short	0x0000


//--------------------- .nv.info                  --------------------------
	.section	.nv.info,"",@"SHT_CUDA_INFO"
	.align	4


	//----- nvinfo : EIATTR_REGCOUNT
	.align		4
        /*0000*/ 	.byte	0x04, 0x2f
        /*0002*/ 	.short	(.L_2 - .L_1)
	.align		4
.L_1:
        /*0004*/ 	.word	index@(attn_fwd)
        /*0008*/ 	.word	0x000000fe


	//----- nvinfo : EIATTR_FRAME_SIZE
	.align		4
.L_2:
        /*000c*/ 	.byte	0x04, 0x11
        /*000e*/ 	.short	(.L_4 - .L_3)
	.align		4
.L_3:
        /*0010*/ 	.word	index@(attn_fwd)
        /*0014*/ 	.word	0x00000000


	//----- nvinfo : EIATTR_MIN_STACK_SIZE
	.align		4
.L_4:
        /*0018*/ 	.byte	0x04, 0x12
        /*001a*/ 	.short	(.L_6 - .L_5)
	.align		4
.L_5:
        /*001c*/ 	.word	index@(attn_fwd)
        /*0020*/ 	.word	0x00000000
.L_6:


//--------------------- .nv.info.attn_fwd         --------------------------
	.section	.nv.info.attn_fwd,"",@"SHT_CUDA_INFO"
	.sectionflags	@""
	.align	4


	//----- nvinfo : EIATTR_CUDA_API_VERSION
	.align		4
        /*0000*/ 	.byte	0x04, 0x37
        /*0002*/ 	.short	(.L_8 - .L_7)
.L_7:
        /*0004*/ 	.word	0x00000081


	//----- nvinfo : EIATTR_KPARAM_INFO
	.align		4
.L_8:
        /*0008*/ 	.byte	0x04, 0x17
        /*000a*/ 	.short	(.L_10 - .L_9)
.L_9:
        /*000c*/ 	.word	0x00000000
        /*0010*/ 	.short	0x0019
        /*0012*/ 	.short	0x0080
        /*0014*/ 	.byte	0x00, 0xf4, 0x21, 0x00


	//----- nvinfo : EIATTR_KPARAM_INFO
	.align		4
.L_10:
        /*0018*/ 	.byte	0x04, 0x17
        /*001a*/ 	.short	(.L_12 - .L_11)
.L_11:
        /*001c*/ 	.word	0x00000000
        /*0020*/ 	.short	0x0018
        /*0022*/ 	.short	0x0078
        /*0024*/ 	.byte	0x00, 0xf4, 0x21, 0x00


	//----- nvinfo : EIATTR_KPARAM_INFO
	.align		4
.L_12:
        /*0028*/ 	.byte	0x04, 0x17
        /*002a*/ 	.short	(.L_14 - .L_13)
.L_13:
        /*002c*/ 	.word	0x00000000
        /*0030*/ 	.short	0x0017
        /*0032*/ 	.short	0x0070
        /*0034*/ 	.byte	0x00, 0xf0, 0x11, 0x00


	//----- nvinfo : EIATTR_KPARAM_INFO
	.align		4
.L_14:
        /*0038*/ 	.byte	0x04, 0x17
        /*003a*/ 	.short	(.L_16 - .L_15)
.L_15:
        /*003c*/ 	.word	0x00000000
        /*0040*/ 	.short	0x0016
        /*0042*/ 	.short	0x006c
        /*0044*/ 	.byte	0x00, 0xf0, 0x11, 0x00


	//----- nvinfo : EIATTR_KPARAM_INFO
	.align		4
.L_16:
        /*0048*/ 	.byte	0x04, 0x17
        /*004a*/ 	.short	(.L_18 - .L_17)
.L_17:
        /*004c*/ 	.word	0x00000000
        /*0050*/ 	.short	0x0015
        /*0052*/ 	.short	0x0068
        /*0054*/ 	.byte	0x00, 0xf0, 0x11, 0x00


	//----- nvinfo : EIATTR_KPARAM_INFO
	.align		4
.L_18:
        /*0058*/ 	.byte	0x04, 0x17
        /*005a*/ 	.short	(.L_20 - .L_19)
.L_19:
        /*005c*/ 	.word	0x00000000
        /*0060*/ 	.short	0x0014
        /*0062*/ 	.short	0x0064
        /*0064*/ 	.byte	0x00, 0xf0, 0x11, 0x00


	//----- nvinfo : EIATTR_KPARAM_INFO
	.align		4
.L_20:
        /*0068*/ 	.byte	0x04, 0x17
        /*006a*/ 	.short	(.L_22 - .L_21)
.L_21:
        /*006c*/ 	.word	0x00000000
        /*0070*/ 	.short	0x0013
        /*0072*/ 	.short	0x0060
        /*0074*/ 	.byte	0x00, 0xf0, 0x11, 0x00


	//----- nvinfo : EIATTR_KPARAM_INFO
	.align		4
.L_22:
        /*0078*/ 	.byte	0x04, 0x17
        /*007a*/ 	.short	(.L_24 - .L_23)
.L_23:
        /*007c*/ 	.word	0x00000000
        /*0080*/ 	.short	0x0012
        /*0082*/ 	.short	0x005c
        /*0084*/ 	.byte	0x00, 0xf0, 0x11, 0x00


	//----- nvinfo : EIATTR_KPARAM_INFO
	.align		4
.L_24:
        /*0088*/ 	.byte	0x04, 0x17
        /*008a*/ 	.short	(.L_26 - .L_25)
.L_25:
        /*008c*/ 	.word	0x00000000
        /*0090*/ 	.short	0x0011
        /*0092*/ 	.short	0x0058
        /*0094*/ 	.byte	0x00, 0xf0, 0x11, 0x00


	//----- nvinfo : EIATTR_KPARAM_INFO
	.align		4
.L_26:
        /*0098*/ 	.byte	0x04, 0x17
        /*009a*/ 	.short	(.L_28 - .L_27)
.L_27:
        /*009c*/ 	.word	0x00000000
        /*00a0*/ 	.short	0x0010
        /*00a2*/ 	.short	0x0054
        /*00a4*/ 	.byte	0x00, 0xf0, 0x11, 0x00


	//----- nvinfo : EIATTR_KPARAM_INFO
	.align		4
.L_28:
        /*00a8*/ 	.byte	0x04, 0x17
        /*00aa*/ 	.short	(.L_30 - .L_29)
.L_29:
        /*00ac*/ 	.word	0x00000000
        /*00b0*/ 	.short	0x000f
        /*00b2*/ 	.short	0x0050
        /*00b4*/ 	.byte	0x00, 0xf0, 0x11, 0x00


	//----- nvinfo : EIATTR_KPARAM_INFO
	.align		4
.L_30:
        /*00b8*/ 	.byte	0x04, 0x17
        /*00ba*/ 	.short	(.L_32 - .L_31)
.L_31:
        /*00bc*/ 	.word	0x00000000
        /*00c0*/ 	.short	0x000e
        /*00c2*/ 	.short	0x004c
        /*00c4*/ 	.byte	0x00, 0xf0, 0x11, 0x00


	//----- nvinfo : EIATTR_KPARAM_INFO
	.align		4
.L_32:
        /*00c8*/ 	.byte	0x04, 0x17
        /*00ca*/ 	.short	(.L_34 - .L_33)
.L_33:
        /*00cc*/ 	.word	0x00000000
        /*00d0*/ 	.short	0x000d
        /*00d2*/ 	.short	0x0048
        /*00d4*/ 	.byte	0x00, 0xf0, 0x11, 0x00


	//----- nvinfo : EIATTR_KPARAM_INFO
	.align		4
.L_34:
        /*00d8*/ 	.byte	0x04, 0x17
        /*00da*/ 	.short	(.L_36 - .L_35)
.L_35:
        /*00dc*/ 	.word	0x00000000
        /*00e0*/ 	.short	0x000c
        /*00e2*/ 	.short	0x0044
        /*00e4*/ 	.byte	0x00, 0xf0, 0x11, 0x00


	//----- nvinfo : EIATTR_KPARAM_INFO
	.align		4
.L_36:
        /*00e8*/ 	.byte	0x04, 0x17
        /*00ea*/ 	.short	(.L_38 - .L_37)
.L_37:
        /*00ec*/ 	.word	0x00000000
        /*00f0*/ 	.short	0x000b
        /*00f2*/ 	.short	0x0040
        /*00f4*/ 	.byte	0x00, 0xf0, 0x11, 0x00


	//----- nvinfo : EIATTR_KPARAM_INFO
	.align		4
.L_38:
        /*00f8*/ 	.byte	0x04, 0x17
        /*00fa*/ 	.short	(.L_40 - .L_39)
.L_39:
        /*00fc*/ 	.word	0x00000000
        /*0100*/ 	.short	0x000a
        /*0102*/ 	.short	0x003c
        /*0104*/ 	.byte	0x00, 0xf0, 0x11, 0x00


	//----- nvinfo : EIATTR_KPARAM_INFO
	.align		4
.L_40:
        /*0108*/ 	.byte	0x04, 0x17
        /*010a*/ 	.short	(.L_42 - .L_41)
.L_41:
        /*010c*/ 	.word	0x00000000
        /*0110*/ 	.short	0x0009
        /*0112*/ 	.short	0x0038
        /*0114*/ 	.byte	0x00, 0xf0, 0x11, 0x00


	//----- nvinfo : EIATTR_KPARAM_INFO
	.align		4
.L_42:
        /*0118*/ 	.byte	0x04, 0x17
        /*011a*/ 	.short	(.L_44 - .L_43)
.L_43:
        /*011c*/ 	.word	0x00000000
        /*0120*/ 	.short	0x0008
        /*0122*/ 	.short	0x0034
        /*0124*/ 	.byte	0x00, 0xf0, 0x11, 0x00


	//----- nvinfo : EIATTR_KPARAM_INFO
	.align		4
.L_44:
        /*0128*/ 	.byte	0x04, 0x17
        /*012a*/ 	.short	(.L_46 - .L_45)
.L_45:
        /*012c*/ 	.word	0x00000000
        /*0130*/ 	.short	0x0007
        /*0132*/ 	.short	0x0030
        /*0134*/ 	.byte	0x00, 0xf0, 0x11, 0x00


	//----- nvinfo : EIATTR_KPARAM_INFO
	.align		4
.L_46:
        /*0138*/ 	.byte	0x04, 0x17
        /*013a*/ 	.short	(.L_48 - .L_47)
.L_47:
        /*013c*/ 	.word	0x00000000
        /*0140*/ 	.short	0x0006
        /*0142*/ 	.short	0x002c
        /*0144*/ 	.byte	0x00, 0xf0, 0x11, 0x00


	//----- nvinfo : EIATTR_KPARAM_INFO
	.align		4
.L_48:
        /*0148*/ 	.byte	0x04, 0x17
        /*014a*/ 	.short	(.L_50 - .L_49)
.L_49:
        /*014c*/ 	.word	0x00000000
        /*0150*/ 	.short	0x0005
        /*0152*/ 	.short	0x0028
        /*0154*/ 	.byte	0x00, 0xf0, 0x11, 0x00


	//----- nvinfo : EIATTR_KPARAM_INFO
	.align		4
.L_50:
        /*0158*/ 	.byte	0x04, 0x17
        /*015a*/ 	.short	(.L_52 - .L_51)
.L_51:
        /*015c*/ 	.word	0x00000000
        /*0160*/ 	.short	0x0004
        /*0162*/ 	.short	0x0020
        /*0164*/ 	.byte	0x00, 0xf4, 0x21, 0x00


	//----- nvinfo : EIATTR_KPARAM_INFO
	.align		4
.L_52:
        /*0168*/ 	.byte	0x04, 0x17
        /*016a*/ 	.short	(.L_54 - .L_53)
.L_53:
        /*016c*/ 	.word	0x00000000
        /*0170*/ 	.short	0x0003
        /*0172*/ 	.short	0x0018
        /*0174*/ 	.byte	0x00, 0xf4, 0x21, 0x00


	//----- nvinfo : EIATTR_KPARAM_INFO
	.align		4
.L_54:
        /*0178*/ 	.byte	0x04, 0x17
        /*017a*/ 	.short	(.L_56 - .L_55)
.L_55:
        /*017c*/ 	.word	0x00000000
        /*0180*/ 	.short	0x0002
        /*0182*/ 	.short	0x0010
        /*0184*/ 	.byte	0x00, 0xf4, 0x21, 0x00


	//----- nvinfo : EIATTR_KPARAM_INFO
	.align		4
.L_56:
        /*0188*/ 	.byte	0x04, 0x17
        /*018a*/ 	.short	(.L_58 - .L_57)
.L_57:
        /*018c*/ 	.word	0x00000000
        /*0190*/ 	.short	0x0001
        /*0192*/ 	.short	0x0008
        /*0194*/ 	.byte	0x00, 0xf4, 0x21, 0x00


	//----- nvinfo : EIATTR_KPARAM_INFO
	.align		4
.L_58:
        /*0198*/ 	.byte	0x04, 0x17
        /*019a*/ 	.short	(.L_60 - .L_59)
.L_59:
        /*019c*/ 	.word	0x00000000
        /*01a0*/ 	.short	0x0000
        /*01a2*/ 	.short	0x0000
        /*01a4*/ 	.byte	0x00, 0xf4, 0x21, 0x00


	//----- nvinfo : EIATTR_SPARSE_MMA_MASK
	.align		4
.L_60:
        /*01a8*/ 	.byte	0x03, 0x50
        /*01aa*/ 	.short	0x0000


	//----- nvinfo : EIATTR_MAXREG_COUNT
	.align		4
        /*01ac*/ 	.byte	0x03, 0x1b
        /*01ae*/ 	.short	0x00ff


	//----- nvinfo : EIATTR_NUM_BARRIERS
	.align		4
        /*01b0*/ 	.byte	0x02, 0x4c
        /*01b2*/ 	.byte	0x01
	.zero		1


	//----- nvinfo : EIATTR_COOP_GROUP_MASK_REGIDS
	.align		4
        /*01b4*/ 	.byte	0x04, 0x29
        /*01b6*/ 	.short	(.L_62 - .L_61)


	//   ....[0]....
.L_61:
        /*01b8*/ 	.word	0xffffffff


	//   ....[1]....
        /*01bc*/ 	.word	0xffffffff


	//   ....[2]....
        /*01c0*/ 	.word	0xffffffff


	//   ....[3]....
        /*01c4*/ 	.word	0xffffffff


	//   ....[4]....
        /*01c8*/ 	.word	0xffffffff


	//   ....[5]....
        /*01cc*/ 	.word	0xffffffff


	//   ....[6]....
        /*01d0*/ 	.word	0xffffffff


	//   ....[7]....
        /*01d4*/ 	.word	0xffffffff


	//   ....[8]....
        /*01d8*/ 	.word	0xffffffff


	//   ....[9]....
        /*01dc*/ 	.word	0xffffffff


	//   ....[10]....
        /*01e0*/ 	.word	0xffffffff


	//   ....[11]....
        /*01e4*/ 	.word	0xffffffff


	//   ....[12]....
        /*01e8*/ 	.word	0xffffffff


	//   ....[13]....
        /*01ec*/ 	.word	0xffffffff


	//   ....[14]....
        /*01f0*/ 	.word	0xffffffff


	//   ....[15]....
        /*01f4*/ 	.word	0xffffffff


	//   ....[16]....
        /*01f8*/ 	.word	0xffffffff


	//   ....[17]....
        /*01fc*/ 	.word	0xffffffff


	//----- nvinfo : EIATTR_COOP_GROUP_INSTR_OFFSETS
	.align		4
.L_62:
        /*0200*/ 	.byte	0x04, 0x28
        /*0202*/ 	.short	(.L_64 - .L_63)


	//   ....[0]....
.L_63:
        /*0204*/ 	.word	0x00003860


	//   ....[1]....
        /*0208*/ 	.word	0x00003870


	//   ....[2]....
        /*020c*/ 	.word	0x00003880


	//   ....[3]....
        /*0210*/ 	.word	0x00003890


	//   ....[4]....
        /*0214*/ 	.word	0x000038f0


	//   ....[5]....
        /*0218*/ 	.word	0x00003900


	//   ....[6]....
        /*021c*/ 	.word	0x00003910


	//   ....[7]....
        /*0220*/ 	.word	0x00003920


	//   ....[8]....
        /*0224*/ 	.word	0x00003a80


	//   ....[9]....
        /*0228*/ 	.word	0x00003cf0


	//   ....[10]....
        /*022c*/ 	.word	0x00003d00


	//   ....[11]....
        /*0230*/ 	.word	0x00003d20


	//   ....[12]....
        /*0234*/ 	.word	0x00003d30


	//   ....[13]....
        /*0238*/ 	.word	0x00003d60


	//   ....[14]....
        /*023c*/ 	.word	0x00003d90


	//   ....[15]....
        /*0240*/ 	.word	0x00003da0


	//   ....[16]....
        /*0244*/ 	.word	0x00003db0


	//   ....[17]....
        /*0248*/ 	.word	0x00003ea0


	//----- nvinfo : EIATTR_VRC_CTA_INIT_COUNT
	.align		4
.L_64:
        /*024c*/ 	.byte	0x02, 0x4a
	.zero		1
	.zero		1


	//----- nvinfo : EIATTR_EXIT_INSTR_OFFSETS
	.align		4
        /*0250*/ 	.byte	0x04, 0x1c
        /*0252*/ 	.short	(.L_66 - .L_65)


	//   ....[0]....
.L_65:
        /*0254*/ 	.word	0x00007d50


	//   ....[1]....
        /*0258*/ 	.word	0x00007d80


	//----- nvinfo : EIATTR_REQNTID
	.align		4
.L_66:
        /*025c*/ 	.byte	0x04, 0x10
        /*025e*/ 	.short	(.L_68 - .L_67)
.L_67:
        /*0260*/ 	.word	0x00000100
        /*0264*/ 	.word	0x00000001
        /*0268*/ 	.word	0x00000001


	//----- nvinfo : EIATTR_CBANK_PARAM_SIZE
	.align		4
.L_68:
        /*026c*/ 	.byte	0x03, 0x19
        /*026e*/ 	.short	0x0088


	//----- nvinfo : EIATTR_PARAM_CBANK
	.align		4
        /*0270*/ 	.byte	0x04, 0x0a
        /*0272*/ 	.short	(.L_70 - .L_69)
	.align		4
.L_69:
        /*0274*/ 	.word	index@(.nv.constant0.attn_fwd)
        /*0278*/ 	.short	0x0380
        /*027a*/ 	.short	0x0088


	//----- nvinfo : EIATTR_SW_WAR
	.align		4
.L_70:
        /*027c*/ 	.byte	0x04, 0x36
        /*027e*/ 	.short	(.L_72 - .L_71)
.L_71:
        /*0280*/ 	.word	0x00000008
.L_72:


//--------------------- .nv.compat                --------------------------
	.section	.nv.compat,"",@"SHT_CUDA_COMPAT_INFO"
	.align	4
        /*0000*/ 	.byte	0x02, 0x02, 0x01, 0x00, 0x02, 0x05, 0x05, 0x00, 0x02, 0x03, 0x00, 0x00, 0x02, 0x06, 0x01, 0x00


//--------------------- .nv.callgraph             --------------------------
	.section	.nv.callgraph,"",@"SHT_CUDA_CALLGRAPH"
	.align	4
	.sectionentsize	8
	.align		4
        /*0000*/ 	.word	0x00000000
	.align		4
        /*0004*/ 	.word	0xffffffff
	.align		4
        /*0008*/ 	.word	0x00000000
	.align		4
        /*000c*/ 	.word	0xfffffffe
	.align		4
        /*0010*/ 	.word	0x00000000
	.align		4
        /*0014*/ 	.word	0xfffffffd
	.align		4
        /*0018*/ 	.word	0x00000000
	.align		4
        /*001c*/ 	.word	0xfffffffc


//--------------------- .nv.constant4             --------------------------
	.section	.nv.constant4,"a",@progbits
	.align	8
	.align		8
.nv.constant4:
        /*0000*/ 	.dword	_$_str


//--------------------- .text.attn_fwd            --------------------------
	.section	.text.attn_fwd,"ax",@progbits
	.align	128
        .global         attn_fwd
        .type           attn_fwd,@function
        .size           attn_fwd,(.L_x_3 - attn_fwd)
        .other          attn_fwd,@"STO_CUDA_ENTRY STV_DEFAULT"
attn_fwd:
.text.attn_fwd:
[----:B------:R-:W0:Y:S01]  /*0000*/  LDC R1, c[0x0][0x37c] ;  /* 0x0000df00ff017b82 */ /* 0x000e220000000800 */
[----:B------:R-:W1:Y:S07]  /*0010*/  S2R R2, SR_TID.X ;  /* 0x0000000000027919 */ /* 0x000e6e0000002100 */
[----:B------:R-:W2:Y:S01]  /*0020*/  S2UR UR6, SR_CTAID.Y ;  /* 0x00000000000679c3 */ /* 0x000ea20000002600 */
[----:B------:R-:W2:Y:S01]  /*0030*/  LDCU.64 UR4, c[0x0][0x3b0] ;  /* 0x00007600ff0477ac */ /* 0x000ea20008000a00 */
[----:B------:R-:W3:Y:S01]  /*0040*/  S2R R5, SR_CTAID.X ;  /* 0x0000000000057919 */ /* 0x000ee20000002500 */
[----:B------:R-:W4:Y:S05]  /*0050*/  LDCU.64 UR10, c[0x0][0x358] ;  /* 0x00006b00ff0a77ac */ /* 0x000f2a0008000a00 */
[----:B------:R-:W5:Y:S08]  /*0060*/  LDC R3, c[0x0][0x3b8] ;  /* 0x0000ee00ff037b82 */ /* 0x000f700000000800 */
[----:B------:R-:W0:Y:S01]  /*0070*/  LDC.64 R8, c[0x0][0x380] ;  /* 0x0000e000ff087b82 */ /* 0x000e220000000a00 */
[----:B--2---:R-:W-:-:S04]  /*0080*/  UIMAD UR4, UR6, UR4, URZ ;  /* 0x00000004060472a4 */ /* 0x004fc8000f8e02ff */
[----:B------:R-:W-:Y:S01]  /*0090*/  USHF.L.U32 UR7, UR4, 0x1, URZ ;  /* 0x0000000104077899 */ /* 0x000fe200080006ff */
[----:B-1----:R-:W-:Y:S02]  /*00a0*/  LOP3.LUT R0, R2, 0x1f, RZ, 0xc0, !PT ;  /* 0x0000001f02007812 */ /* 0x002fe400078ec0ff */
[----:B------:R-:W-:-:S03]  /*00b0*/  SHF.R.U32.HI R6, RZ, 0x5, R2 ;  /* 0x00000005ff067819 */ /* 0x000fc60000011602 */
[----:B---3--:R-:W-:Y:S01]  /*00c0*/  IMAD R0, R5, 0x20, R0 ;  /* 0x0000002005007824 */ /* 0x008fe200078e0200 */
[----:B------:R-:W-:-:S03]  /*00d0*/  SGXT.U32 R6, R6, 0x3 ;  /* 0x000000030606781a */ /* 0x000fc60000000000 */
[----:B------:R-:W-:Y:S01]  /*00e0*/  IMAD R4, R0, UR5, RZ ;  /* 0x0000000500047c24 */ /* 0x000fe2000f8e02ff */
[----:B------:R-:W-:Y:S01]  /*00f0*/  UIMAD.WIDE UR4, UR4, 0x2, URZ ;  /* 0x00000002040478a5 */ /* 0x000fe2000f8e02ff */
[----:B-----5:R-:W-:Y:S02]  /*0100*/  IMAD R6, R6, R3, RZ ;  /* 0x0000000306067224 */ /* 0x020fe400078e02ff */
[C---:B------:R-:W-:Y:S02]  /*0110*/  IMAD.SHL.U32 R5, R4.reuse, 0x2, RZ ;  /* 0x0000000204057824 */ /* 0x040fe400078e00ff */
[----:B------:R-:W-:-:S03]  /*0120*/  IMAD.HI R4, R4, 0x2, RZ ;  /* 0x0000000204047827 */ /* 0x000fc600078e02ff */
[----:B0-----:R-:W-:Y:S01]  /*0130*/  IADD3 R5, P0, P1, R5, UR7, R8 ;  /* 0x0000000705057c10 */ /* 0x001fe2000f91e008 */
[----:B------:R-:W-:-:S03]  /*0140*/  IMAD R8, R3, 0x8, R6 ;  /* 0x0000000803087824 */ /* 0x000fc600078e0206 */
[----:B------:R-:W-:Y:S02]  /*0150*/  IADD3.X R4, PT, PT, R4, UR5, R9, P0, P1 ;  /* 0x0000000504047c10 */ /* 0x000fe400087e2409 */
[C---:B------:R-:W-:Y:S02]  /*0160*/  LEA R16, R3.reuse, R8, 0x3 ;  /* 0x0000000803107211 */ /* 0x040fe400078e18ff */
[-C--:B------:R-:W-:Y:S02]  /*0170*/  LEA R10, P0, R6, R5.reuse, 0x1 ;  /* 0x00000005060a7211 */ /* 0x080fe400078008ff */
[-C--:B------:R-:W-:Y:S01]  /*0180*/  LEA R12, P1, R8, R5.reuse, 0x1 ;  /* 0x00000005080c7211 */ /* 0x080fe200078208ff */
[C---:B------:R-:W-:Y:S01]  /*0190*/  IMAD R18, R3.reuse, 0x8, R16 ;  /* 0x0000000803127824 */ /* 0x040fe200078e0210 */
[-C--:B------:R-:W-:Y:S02]  /*01a0*/  LEA.HI.X.SX32 R11, R6, R4.reuse, 0x1, P0 ;  /* 0x00000004060b7211 */ /* 0x080fe400000f0eff */
[-C--:B------:R-:W-:Y:S01]  /*01b0*/  LEA R14, P0, R16, R5.reuse, 0x1 ;  /* 0x00000005100e7211 */ /* 0x080fe200078008ff */
[C---:B------:R-:W-:Y:S01]  /*01c0*/  IMAD R20, R3.reuse, 0x8, R18 ;  /* 0x0000000803147824 */ /* 0x040fe200078e0212 */
[-C--:B------:R-:W-:Y:S01]  /*01d0*/  LEA.HI.X.SX32 R13, R8, R4.reuse, 0x1, P1 ;  /* 0x00000004080d7211 */ /* 0x080fe200008f0eff */
[----:B----4-:R0:W2:Y:S01]  /*01e0*/  LDG.E.U16 R6, desc[UR10][R10.64] ;  /* 0x0000000a0a067981 */ /* 0x0100a2000c1e1500 */
[-C--:B------:R-:W-:Y:S01]  /*01f0*/  LEA.HI.X.SX32 R15, R16, R4.reuse, 0x1, P0 ;  /* 0x00000004100f7211 */ /* 0x080fe200000f0eff */
[----:B------:R-:W-:Y:S01]  /*0200*/  IMAD R22, R3, 0x8, R20 ;  /* 0x0000000803167824 */ /* 0x000fe200078e0214 */
[CC--:B------:R-:W-:Y:S01]  /*0210*/  LEA R16, P0, R18.reuse, R5.reuse, 0x1 ;  /* 0x0000000512107211 */ /* 0x0c0fe200078008ff */
[----:B------:R1:W3:Y:S03]  /*0220*/  LDG.E.U16 R7, desc[UR10][R12.64] ;  /* 0x0000000a0c077981 */ /* 0x0002e6000c1e1500 */
[----:B------:R-:W-:Y:S01]  /*0230*/  LEA.HI.X.SX32 R17, R18, R4, 0x1, P0 ;  /* 0x0000000412117211 */ /* 0x000fe200000f0eff */
[----:B------:R4:W5:Y:S01]  /*0240*/  LDG.E.U16 R8, desc[UR10][R14.64] ;  /* 0x0000000a0e087981 */ /* 0x000962000c1e1500 */
[----:B------:R-:W-:-:S02]  /*0250*/  LEA R18, P0, R20, R5, 0x1 ;  /* 0x0000000514127211 */ /* 0x000fc400078008ff */
[C---:B------:R-:W-:Y:S01]  /*0260*/  LEA R24, R3.reuse, R22, 0x3 ;  /* 0x0000001603187211 */ /* 0x040fe200078e18ff */
[----:B------:R-:W2:Y:S01]  /*0270*/  LDG.E.U16 R9, desc[UR10][R16.64] ;  /* 0x0000000a10097981 */ /* 0x000ea2000c1e1500 */
[-C--:B------:R-:W-:Y:S02]  /*0280*/  LEA.HI.X.SX32 R19, R20, R4.reuse, 0x1, P0 ;  /* 0x0000000414137211 */ /* 0x080fe400000f0eff */
[-C--:B0-----:R-:W-:Y:S01]  /*0290*/  LEA R10, P0, R22, R5.reuse, 0x1 ;  /* 0x00000005160a7211 */ /* 0x081fe200078008ff */
[C---:B------:R-:W-:Y:S01]  /*02a0*/  IMAD R26, R3.reuse, 0x8, R24 ;  /* 0x00000008031a7824 */ /* 0x040fe200078e0218 */
[-C--:B------:R-:W-:Y:S01]  /*02b0*/  LEA R20, P1, R24, R5.reuse, 0x1 ;  /* 0x0000000518147211 */ /* 0x080fe200078208ff */
[----:B------:R0:W2:Y:S01]  /*02c0*/  LDG.E.U16 R23, desc[UR10][R18.64] ;  /* 0x0000000a12177981 */ /* 0x0000a2000c1e1500 */
[----:B------:R-:W-:Y:S01]  /*02d0*/  LEA.HI.X.SX32 R11, R22, R4, 0x1, P0 ;  /* 0x00000004160b7211 */ /* 0x000fe200000f0eff */
[----:B------:R-:W-:Y:S01]  /*02e0*/  IMAD R22, R3, 0x8, R26 ;  /* 0x0000000803167824 */ /* 0x000fe200078e021a */
[----:B-1----:R-:W-:-:S02]  /*02f0*/  LEA R12, P0, R26, R5, 0x1 ;  /* 0x000000051a0c7211 */ /* 0x002fc400078008ff */
[-C--:B------:R-:W-:Y:S01]  /*0300*/  LEA.HI.X.SX32 R21, R24, R4.reuse, 0x1, P1 ;  /* 0x0000000418157211 */ /* 0x080fe200008f0eff */
[----:B------:R-:W-:Y:S01]  /*0310*/  IMAD R24, R3, 0x8, R22 ;  /* 0x0000000803187824 */ /* 0x000fe200078e0216 */
[----:B------:R-:W-:Y:S01]  /*0320*/  LEA.HI.X.SX32 R13, R26, R4, 0x1, P0 ;  /* 0x000000041a0d7211 */ /* 0x000fe200000f0eff */
[----:B------:R-:W2:Y:S01]  /*0330*/  LDG.E.U16 R25, desc[UR10][R10.64] ;  /* 0x0000000a0a197981 */ /* 0x000ea2000c1e1500 */
[----:B----4-:R-:W-:-:S03]  /*0340*/  LEA R14, P0, R22, R5, 0x1 ;  /* 0x00000005160e7211 */ /* 0x010fc600078008ff */
[----:B------:R1:W4:Y:S01]  /*0350*/  LDG.E.U16 R27, desc[UR10][R20.64] ;  /* 0x0000000a141b7981 */ /* 0x000322000c1e1500 */
[----:B------:R-:W-:Y:S02]  /*0360*/  LEA.HI.X.SX32 R15, R22, R4, 0x1, P0 ;  /* 0x00000004160f7211 */ /* 0x000fe400000f0eff */
[C---:B------:R-:W-:Y:S01]  /*0370*/  LEA R22, R3.reuse, R24, 0x3 ;  /* 0x0000001803167211 */ /* 0x040fe200078e18ff */
[----:B------:R1:W2:Y:S04]  /*0380*/  LDG.E.U16 R28, desc[UR10][R12.64] ;  /* 0x0000000a0c1c7981 */ /* 0x0002a8000c1e1500 */
[C---:B------:R-:W-:Y:S01]  /*0390*/  IMAD R26, R3.reuse, 0x8, R22 ;  /* 0x00000008031a7824 */ /* 0x040fe200078e0216 */
[-C--:B0-----:R-:W-:Y:S01]  /*03a0*/  LEA R18, P1, R22, R5.reuse, 0x1 ;  /* 0x0000000516127211 */ /* 0x081fe200078208ff */
[----:B------:R0:W2:Y:S02]  /*03b0*/  LDG.E.U16 R29, desc[UR10][R14.64] ;  /* 0x0000000a0e1d7981 */ /* 0x0000a4000c1e1500 */
[----:B-1----:R-:W-:Y:S01]  /*03c0*/  IMAD R20, R3, 0x8, R26 ;  /* 0x0000000803147824 */ /* 0x002fe200078e021a */
[----:B------:R-:W-:-:S02]  /*03d0*/  LEA R16, P0, R24, R5, 0x1 ;  /* 0x0000000518107211 */ /* 0x000fc400078008ff */
[----:B------:R-:W-:Y:S02]  /*03e0*/  LEA.HI.X.SX32 R19, R22, R4, 0x1, P1 ;  /* 0x0000000416137211 */ /* 0x000fe400008f0eff */
[C---:B------:R-:W-:Y:S02]  /*03f0*/  LEA R22, R3.reuse, R20, 0x3 ;  /* 0x0000001403167211 */ /* 0x040fe400078e18ff */
[-C--:B------:R-:W-:Y:S01]  /*0400*/  LEA.HI.X.SX32 R17, R24, R4.reuse, 0x1, P0 ;  /* 0x0000000418117211 */ /* 0x080fe200000f0eff */
[----:B------:R1:W2:Y:S01]  /*0410*/  LDG.E.U16 R31, desc[UR10][R18.64] ;  /* 0x0000000a121f7981 */ /* 0x0002a2000c1e1500 */
[CC--:B------:R-:W-:Y:S01]  /*0420*/  LEA R10, P0, R26.reuse, R5.reuse, 0x1 ;  /* 0x000000051a0a7211 */ /* 0x0c0fe200078008ff */
[C---:B------:R-:W-:Y:S02]  /*0430*/  IMAD R24, R3.reuse, 0x8, R22 ;  /* 0x0000000803187824 */ /* 0x040fe400078e0216 */
[----:B------:R1:W2:Y:S01]  /*0440*/  LDG.E.U16 R30, desc[UR10][R16.64] ;  /* 0x0000000a101e7981 */ /* 0x0002a2000c1e1500 */
[----:B------:R-:W-:Y:S01]  /*0450*/  LEA.HI.X.SX32 R11, R26, R4, 0x1, P0 ;  /* 0x000000041a0b7211 */ /* 0x000fe200000f0eff */
[----:B------:R-:W-:Y:S01]  /*0460*/  IMAD R26, R3, 0x8, R24 ;  /* 0x00000008031a7824 */ /* 0x000fe200078e0218 */
[----:B------:R-:W-:-:S03]  /*0470*/  LEA R12, P0, R20, R5, 0x1 ;  /* 0x00000005140c7211 */ /* 0x000fc600078008ff */
[----:B------:R1:W2:Y:S01]  /*0480*/  LDG.E.U16 R32, desc[UR10][R10.64] ;  /* 0x0000000a0a207981 */ /* 0x0002a2000c1e1500 */
[----:B------:R-:W-:Y:S02]  /*0490*/  LEA.HI.X.SX32 R13, R20, R4, 0x1, P0 ;  /* 0x00000004140d7211 */ /* 0x000fe400000f0eff */
[-C--:B0-----:R-:W-:Y:S02]  /*04a0*/  LEA R14, P0, R22, R5.reuse, 0x1 ;  /* 0x00000005160e7211 */ /* 0x081fe400078008ff */
[C---:B-1----:R-:W-:Y:S01]  /*04b0*/  LEA R18, R3.reuse, R26, 0x3 ;  /* 0x0000001a03127211 */ /* 0x042fe200078e18ff */
[----:B------:R0:W2:Y:S01]  /*04c0*/  LDG.E.U16 R33, desc[UR10][R12.64] ;  /* 0x0000000a0c217981 */ /* 0x0000a2000c1e1500 */
[----:B------:R-:W-:Y:S02]  /*04d0*/  LEA R20, P1, R24, R5, 0x1 ;  /* 0x0000000518147211 */ /* 0x000fe400078208ff */
[-C--:B------:R-:W-:Y:S01]  /*04e0*/  LEA.HI.X.SX32 R15, R22, R4.reuse, 0x1, P0 ;  /* 0x00000004160f7211 */ /* 0x080fe200000f0eff */
[----:B------:R-:W-:Y:S01]  /*04f0*/  IMAD R22, R3, 0x8, R18 ;  /* 0x0000000803167824 */ /* 0x000fe200078e0212 */
[----:B------:R-:W-:-:S02]  /*0500*/  LEA.HI.X.SX32 R21, R24, R4, 0x1, P1 ;  /* 0x0000000418157211 */ /* 0x000fc400008f0eff */
[CC--:B------:R-:W-:Y:S01]  /*0510*/  LEA R16, P0, R26.reuse, R5.reuse, 0x1 ;  /* 0x000000051a107211 */ /* 0x0c0fe200078008ff */
[C---:B------:R-:W-:Y:S01]  /*0520*/  IMAD R24, R3.reuse, 0x8, R22 ;  /* 0x0000000803187824 */ /* 0x040fe200078e0216 */
[----:B------:R-:W2:Y:S02]  /*0530*/  LDG.E.U16 R34, desc[UR10][R14.64] ;  /* 0x0000000a0e227981 */ /* 0x000ea4000c1e1500 */
[----:B------:R-:W-:Y:S02]  /*0540*/  LEA.HI.X.SX32 R17, R26, R4, 0x1, P0 ;  /* 0x000000041a117211 */ /* 0x000fe400000f0eff */
[CC--:B------:R-:W-:Y:S01]  /*0550*/  LEA R10, P0, R18.reuse, R5.reuse, 0x1 ;  /* 0x00000005120a7211 */ /* 0x0c0fe200078008ff */
[----:B------:R1:W2:Y:S01]  /*0560*/  LDG.E.U16 R35, desc[UR10][R20.64] ;  /* 0x0000000a14237981 */ /* 0x0002a2000c1e1500 */
[C---:B------:R-:W-:Y:S02]  /*0570*/  LEA R26, R3.reuse, R24, 0x3 ;  /* 0x00000018031a7211 */ /* 0x040fe400078e18ff */
[----:B------:R-:W-:Y:S01]  /*0580*/  LEA.HI.X.SX32 R11, R18, R4, 0x1, P0 ;  /* 0x00000004120b7211 */ /* 0x000fe200000f0eff */
[----:B------:R1:W2:Y:S01]  /*0590*/  LDG.E.U16 R36, desc[UR10][R16.64] ;  /* 0x0000000a10247981 */ /* 0x0002a2000c1e1500 */
[----:B0-----:R-:W-:Y:S01]  /*05a0*/  LEA R12, P0, R22, R5, 0x1 ;  /* 0x00000005160c7211 */ /* 0x001fe200078008ff */
[----:B-1----:R-:W-:-:S03]  /*05b0*/  IMAD R20, R3, 0x8, R26 ;  /* 0x0000000803147824 */ /* 0x002fc600078e021a */
[-C--:B------:R-:W-:Y:S01]  /*05c0*/  LEA.HI.X.SX32 R13, R22, R4.reuse, 0x1, P0 ;  /* 0x00000004160d7211 */ /* 0x080fe200000f0eff */
[----:B------:R0:W2:Y:S01]  /*05d0*/  LDG.E.U16 R37, desc[UR10][R10.64] ;  /* 0x0000000a0a257981 */ /* 0x0000a2000c1e1500 */
[-C--:B------:R-:W-:Y:S01]  /*05e0*/  LEA R18, P1, R24, R5.reuse, 0x1 ;  /* 0x0000000518127211 */ /* 0x080fe200078208ff */
[C---:B------:R-:W-:Y:S01]  /*05f0*/  IMAD R22, R3.reuse, 0x8, R20 ;  /* 0x0000000803167824 */ /* 0x040fe200078e0214 */
[-C--:B------:R-:W-:Y:S01]  /*0600*/  LEA R14, P0, R26, R5.reuse, 0x1 ;  /* 0x000000051a0e7211 */ /* 0x080fe200078008ff */
[----:B------:R-:W3:Y:S01]  /*0610*/  LDG.E.U16 R38, desc[UR10][R12.64] ;  /* 0x0000000a0c267981 */ /* 0x000ee2000c1e1500 */
[----:B------:R-:W-:Y:S02]  /*0620*/  LEA.HI.X.SX32 R19, R24, R4, 0x1, P1 ;  /* 0x0000000418137211 */ /* 0x000fe400008f0eff */
[C---:B------:R-:W-:Y:S02]  /*0630*/  LEA R24, R3.reuse, R22, 0x3 ;  /* 0x0000001603187211 */ /* 0x040fe400078e18ff */
[----:B------:R-:W-:Y:S01]  /*0640*/  LEA.HI.X.SX32 R15, R26, R4, 0x1, P0 ;  /* 0x000000041a0f7211 */ /* 0x000fe200000f0eff */
[----:B------:R1:W4:Y:S01]  /*0650*/  LDG.E.U16 R39, desc[UR10][R18.64] ;  /* 0x0000000a12277981 */ /* 0x000322000c1e1500 */
[----:B------:R-:W-:Y:S01]  /*0660*/  LEA R16, P0, R20, R5, 0x1 ;  /* 0x0000000514107211 */ /* 0x000fe200078008ff */
[----:B------:R-:W-:-:S02]  /*0670*/  IMAD R26, R3, 0x8, R24 ;  /* 0x00000008031a7824 */ /* 0x000fc400078e0218 */
[----:B------:R1:W4:Y:S01]  /*0680*/  LDG.E.U16 R40, desc[UR10][R14.64] ;  /* 0x0000000a0e287981 */ /* 0x000322000c1e1500 */
[----:B------:R-:W-:Y:S02]  /*0690*/  LEA.HI.X.SX32 R17, R20, R4, 0x1, P0 ;  /* 0x0000000414117211 */ /* 0x000fe400000f0eff */
[----:B0-----:R-:W-:Y:S01]  /*06a0*/  LEA R10, P0, R22, R5, 0x1 ;  /* 0x00000005160a7211 */ /* 0x001fe200078008ff */
[----:B-1----:R-:W-:-:S03]  /*06b0*/  IMAD R18, R3, 0x8, R26 ;  /* 0x0000000803127824 */ /* 0x002fc600078e021a */
[----:B------:R-:W-:Y:S01]  /*06c0*/  LEA.HI.X.SX32 R11, R22, R4, 0x1, P0 ;  /* 0x00000004160b7211 */ /* 0x000fe200000f0eff */
[----:B------:R0:W4:Y:S01]  /*06d0*/  LDG.E.U16 R41, desc[UR10][R16.64] ;  /* 0x0000000a10297981 */ /* 0x000122000c1e1500 */
[CC--:B------:R-:W-:Y:S02]  /*06e0*/  LEA R20, P1, R24.reuse, R5.reuse, 0x1 ;  /* 0x0000000518147211 */ /* 0x0c0fe400078208ff */
[C---:B------:R-:W-:Y:S01]  /*06f0*/  LEA R22, R3.reuse, R18, 0x3 ;  /* 0x0000001203167211 */ /* 0x040fe200078e18ff */
[----:B------:R-:W4:Y:S01]  /*0700*/  LDG.E.U16 R42, desc[UR10][R10.64] ;  /* 0x0000000a0a2a7981 */ /* 0x000f22000c1e1500 */
[-C--:B------:R-:W-:Y:S02]  /*0710*/  LEA.HI.X.SX32 R21, R24, R4.reuse, 0x1, P1 ;  /* 0x0000000418157211 */ /* 0x080fe400008f0eff */
[CC--:B------:R-:W-:Y:S01]  /*0720*/  LEA R12, P0, R26.reuse, R5.reuse, 0x1 ;  /* 0x000000051a0c7211 */ /* 0x0c0fe200078008ff */
[C---:B------:R-:W-:Y:S02]  /*0730*/  IMAD R24, R3.reuse, 0x8, R22 ;  /* 0x0000000803187824 */ /* 0x040fe400078e0216 */
[----:B------:R1:W4:Y:S01]  /*0740*/  LDG.E.U16 R43, desc[UR10][R20.64] ;  /* 0x0000000a142b7981 */ /* 0x000322000c1e1500 */
[----:B------:R-:W-:Y:S01]  /*0750*/  LEA.HI.X.SX32 R13, R26, R4, 0x1, P0 ;  /* 0x000000041a0d7211 */ /* 0x000fe200000f0eff */
[----:B------:R-:W-:Y:S01]  /*0760*/  IMAD R26, R3, 0x8, R24 ;  /* 0x00000008031a7824 */ /* 0x000fe200078e0218 */
[----:B------:R-:W-:-:S03]  /*0770*/  LEA R14, P0, R18, R5, 0x1 ;  /* 0x00000005120e7211 */ /* 0x000fc600078008ff */
[----:B------:R1:W4:Y:S01]  /*0780*/  LDG.E.U16 R44, desc[UR10][R12.64] ;  /* 0x0000000a0c2c7981 */ /* 0x000322000c1e1500 */
[----:B------:R-:W-:Y:S02]  /*0790*/  LEA.HI.X.SX32 R15, R18, R4, 0x1, P0 ;  /* 0x00000004120f7211 */ /* 0x000fe400000f0eff */
[-C--:B0-----:R-:W-:Y:S02]  /*07a0*/  LEA R16, P0, R22, R5.reuse, 0x1 ;  /* 0x0000000516107211 */ /* 0x081fe400078008ff */
[C---:B-1----:R-:W-:Y:S01]  /*07b0*/  LEA R20, R3.reuse, R26, 0x3 ;  /* 0x0000001a03147211 */ /* 0x042fe200078e18ff */
[----:B------:R0:W4:Y:S01]  /*07c0*/  LDG.E.U16 R45, desc[UR10][R14.64] ;  /* 0x0000000a0e2d7981 */ /* 0x000122000c1e1500 */
[----:B------:R-:W-:Y:S02]  /*07d0*/  LEA R18, P1, R24, R5, 0x1 ;  /* 0x0000000518127211 */ /* 0x000fe400078208ff */
[-C--:B------:R-:W-:Y:S01]  /*07e0*/  LEA.HI.X.SX32 R17, R22, R4.reuse, 0x1, P0 ;  /* 0x0000000416117211 */ /* 0x080fe200000f0eff */
[----:B------:R-:W-:Y:S01]  /*07f0*/  IMAD R22, R3, 0x8, R20 ;  /* 0x0000000803167824 */ /* 0x000fe200078e0214 */
[----:B------:R-:W-:-:S02]  /*0800*/  LEA.HI.X.SX32 R19, R24, R4, 0x1, P1 ;  /* 0x0000000418137211 */ /* 0x000fc400008f0eff */
[CC--:B------:R-:W-:Y:S01]  /*0810*/  LEA R10, P0, R26.reuse, R5.reuse, 0x1 ;  /* 0x000000051a0a7211 */ /* 0x0c0fe200078008ff */
[C---:B------:R-:W-:Y:S01]  /*0820*/  IMAD R24, R3.reuse, 0x8, R22 ;  /* 0x0000000803187824 */ /* 0x040fe200078e0216 */
[----:B------:R-:W4:Y:S02]  /*0830*/  LDG.E.U16 R46, desc[UR10][R16.64] ;  /* 0x0000000a102e7981 */ /* 0x000f24000c1e1500 */
[----:B------:R-:W-:Y:S02]  /*0840*/  LEA.HI.X.SX32 R11, R26, R4, 0x1, P0 ;  /* 0x000000041a0b7211 */ /* 0x000fe400000f0eff */
[CC--:B------:R-:W-:Y:S01]  /*0850*/  LEA R12, P0, R20.reuse, R5.reuse, 0x1 ;  /* 0x00000005140c7211 */ /* 0x0c0fe200078008ff */
[----:B------:R1:W4:Y:S01]  /*0860*/  LDG.E.U16 R47, desc[UR10][R18.64] ;  /* 0x0000000a122f7981 */ /* 0x000322000c1e1500 */
[C---:B------:R-:W-:Y:S02]  /*0870*/  LEA R26, R3.reuse, R24, 0x3 ;  /* 0x00000018031a7211 */ /* 0x040fe400078e18ff */
[----:B------:R-:W-:Y:S01]  /*0880*/  LEA.HI.X.SX32 R13, R20, R4, 0x1, P0 ;  /* 0x00000004140d7211 */ /* 0x000fe200000f0eff */
[----:B------:R1:W4:Y:S01]  /*0890*/  LDG.E.U16 R48, desc[UR10][R10.64] ;  /* 0x0000000a0a307981 */ /* 0x000322000c1e1500 */
[----:B0-----:R-:W-:Y:S01]  /*08a0*/  LEA R14, P0, R22, R5, 0x1 ;  /* 0x00000005160e7211 */ /* 0x001fe200078008ff */
[----:B-1----:R-:W-:-:S03]  /*08b0*/  IMAD R18, R3, 0x8, R26 ;  /* 0x0000000803127824 */ /* 0x002fc600078e021a */
[-C--:B------:R-:W-:Y:S01]  /*08c0*/  LEA.HI.X.SX32 R15, R22, R4.reuse, 0x1, P0 ;  /* 0x00000004160f7211 */ /* 0x080fe200000f0eff */
[----:B------:R0:W4:Y:S01]  /*08d0*/  LDG.E.U16 R49, desc[UR10][R12.64] ;  /* 0x0000000a0c317981 */ /* 0x000122000c1e1500 */
[-C--:B------:R-:W-:Y:S01]  /*08e0*/  LEA R20, P1, R24, R5.reuse, 0x1 ;  /* 0x0000000518147211 */ /* 0x080fe200078208ff */
[C---:B------:R-:W-:Y:S01]  /*08f0*/  IMAD R22, R3.reuse, 0x8, R18 ;  /* 0x0000000803167824 */ /* 0x040fe200078e0212 */
[-C--:B------:R-:W-:Y:S01]  /*0900*/  LEA R16, P0, R26, R5.reuse, 0x1 ;  /* 0x000000051a107211 */ /* 0x080fe200078008ff */
[----:B------:R-:W4:Y:S01]  /*0910*/  LDG.E.U16 R50, desc[UR10][R14.64] ;  /* 0x0000000a0e327981 */ /* 0x000f22000c1e1500 */
        /* <DEDUP_REMOVED lines=100> */
[----:B-----5:R-:W-:Y:S01]  /*0f60*/  LEA R14, P0, R18, R5, 0x1 ;  /* 0x00000005120e7211 */ /* 0x020fe200078008ff */
[----:B------:R-:W-:-:S02]  /*0f70*/  IMAD R26, R3, 0x8, R24 ;  /* 0x00000008031a7824 */ /* 0x000fc400078e0218 */
[----:B------:R5:W4:Y:S01]  /*0f80*/  LDG.E.U16 R76, desc[UR10][R12.64] ;  /* 0x0000000a0c4c7981 */ /* 0x000b22000c1e1500 */
[----:B------:R-:W-:Y:S02]  /*0f90*/  LEA.HI.X.SX32 R15, R18, R4, 0x1, P0 ;  /* 0x00000004120f7211 */ /* 0x000fe400000f0eff */
[----:B0-----:R-:W-:Y:S01]  /*0fa0*/  LEA R16, P0, R22, R5, 0x1 ;  /* 0x0000000516107211 */ /* 0x001fe200078008ff */
[----:B-1----:R-:W-:-:S03]  /*0fb0*/  IMAD R20, R3, 0x8, R26 ;  /* 0x0000000803147824 */ /* 0x002fc600078e021a */
[----:B------:R-:W-:Y:S01]  /*0fc0*/  LEA.HI.X.SX32 R17, R22, R4, 0x1, P0 ;  /* 0x0000000416117211 */ /* 0x000fe200000f0eff */
[----:B------:R0:W4:Y:S01]  /*0fd0*/  LDG.E.U16 R77, desc[UR10][R14.64] ;  /* 0x0000000a0e4d7981 */ /* 0x000122000c1e1500 */
[-C--:B------:R-:W-:Y:S02]  /*0fe0*/  LEA R10, P0, R26, R5.reuse, 0x1 ;  /* 0x000000051a0a7211 */ /* 0x080fe400078008ff */
[-C--:B------:R-:W-:Y:S01]  /*0ff0*/  LEA R18, P1, R24, R5.reuse, 0x1 ;  /* 0x0000000518127211 */ /* 0x080fe200078208ff */
[----:B------:R1:W4:Y:S01]  /*1000*/  LDG.E.U16 R78, desc[UR10][R16.64] ;  /* 0x0000000a104e7981 */ /* 0x000322000c1e1500 */
[C---:B------:R-:W-:Y:S02]  /*1010*/  LEA R22, R3.reuse, R20, 0x3 ;  /* 0x0000001403167211 */ /* 0x040fe400078e18ff */
[-C--:B------:R-:W-:Y:S02]  /*1020*/  LEA.HI.X.SX32 R11, R26, R4.reuse, 0x1, P0 ;  /* 0x000000041a0b7211 */ /* 0x080fe400000f0eff */
[-C--:B------:R-:W-:Y:S01]  /*1030*/  LEA.HI.X.SX32 R19, R24, R4.reuse, 0x1, P1 ;  /* 0x0000000418137211 */ /* 0x080fe200008f0eff */
[C---:B------:R-:W-:Y:S01]  /*1040*/  IMAD R24, R3.reuse, 0x8, R22 ;  /* 0x0000000803187824 */ /* 0x040fe200078e0216 */
[CC--:B-----5:R-:W-:Y:S01]  /*1050*/  LEA R12, P0, R20.reuse, R5.reuse, 0x1 ;  /* 0x00000005140c7211 */ /* 0x0e0fe200078008ff */
[----:B------:R-:W5:Y:S02]  /*1060*/  LDG.E.U16 R10, desc[UR10][R10.64] ;  /* 0x0000000a0a0a7981 */ /* 0x000f64000c1e1500 */
[----:B------:R-:W-:Y:S01]  /*1070*/  IMAD R3, R3, 0x8, R24 ;  /* 0x0000000803037824 */ /* 0x000fe200078e0218 */
[----:B------:R-:W-:Y:S01]  /*1080*/  LEA.HI.X.SX32 R13, R20, R4, 0x1, P0 ;  /* 0x00000004140d7211 */ /* 0x000fe200000f0eff */
[----:B------:R-:W5:Y:S01]  /*1090*/  LDG.E.U16 R18, desc[UR10][R18.64] ;  /* 0x0000000a12127981 */ /* 0x000f62000c1e1500 */
[----:B0-----:R-:W-:-:S02]  /*10a0*/  LEA R14, P0, R22, R5, 0x1 ;  /* 0x00000005160e7211 */ /* 0x001fc400078008ff */
[-C--:B------:R-:W-:Y:S01]  /*10b0*/  LEA R20, P1, R24, R5.reuse, 0x1 ;  /* 0x0000000518147211 */ /* 0x080fe200078208ff */
[----:B------:R-:W5:Y:S01]  /*10c0*/  LDG.E.U16 R12, desc[UR10][R12.64] ;  /* 0x0000000a0c0c7981 */ /* 0x000f62000c1e1500 */
[-C--:B------:R-:W-:Y:S02]  /*10d0*/  LEA.HI.X.SX32 R15, R22, R4.reuse, 0x1, P0 ;  /* 0x00000004160f7211 */ /* 0x080fe400000f0eff */
[C---:B-1----:R-:W-:Y:S02]  /*10e0*/  LEA R16, P0, R3.reuse, R5, 0x1 ;  /* 0x0000000503107211 */ /* 0x042fe400078008ff */
[-C--:B------:R-:W-:Y:S01]  /*10f0*/  LEA.HI.X.SX32 R21, R24, R4.reuse, 0x1, P1 ;  /* 0x0000000418157211 */ /* 0x080fe200008f0eff */
[----:B------:R-:W5:Y:S01]  /*1100*/  LDG.E.U16 R14, desc[UR10][R14.64] ;  /* 0x0000000a0e0e7981 */ /* 0x000f62000c1e1500 */
[----:B------:R-:W-:-:S03]  /*1110*/  LEA.HI.X.SX32 R17, R3, R4, 0x1, P0 ;  /* 0x0000000403117211 */ /* 0x000fc600000f0eff */
[----:B------:R-:W5:Y:S04]  /*1120*/  LDG.E.U16 R20, desc[UR10][R20.64] ;  /* 0x0000000a14147981 */ /* 0x000f68000c1e1500 */
[----:B------:R-:W5:Y:S01]  /*1130*/  LDG.E.U16 R16, desc[UR10][R16.64] ;  /* 0x0000000a10107981 */ /* 0x000f62000c1e1500 */
[----:B------:R-:W0:Y:S01]  /*1140*/  S2UR UR5, SR_CgaCtaId ;  /* 0x00000000000579c3 */ /* 0x000e220000008800 */
[C---:B------:R-:W-:Y:S01]  /*1150*/  LOP3.LUT R4, R2.reuse, 0xc0, RZ, 0xc0, !PT ;  /* 0x000000c002047812 */ /* 0x040fe200078ec0ff */
[----:B------:R-:W-:Y:S01]  /*1160*/  UMOV UR4, 0x400 ;  /* 0x0000040000047882 */ /* 0x000fe20000000000 */
[----:B------:R-:W-:Y:S02]  /*1170*/  LOP3.LUT R3, R2, 0xff, RZ, 0xc0, !PT ;  /* 0x000000ff02037812 */ /* 0x000fe400078ec0ff */
[----:B------:R-:W-:-:S02]  /*1180*/  SHF.R.U32.HI R5, RZ, 0x2, R4 ;  /* 0x00000002ff057819 */ /* 0x000fc40000011604 */
[----:B------:R-:W-:-:S04]  /*1190*/  SHF.L.U32 R4, R3, 0x1, RZ ;  /* 0x0000000103047819 */ /* 0x000fc800000006ff */
[----:B------:R-:W-:Y:S01]  /*11a0*/  LOP3.LUT R5, R4, R5, RZ, 0x3c, !PT ;  /* 0x0000000504057212 */ /* 0x000fe200078e3cff */
[----:B0-----:R-:W-:-:S09]  /*11b0*/  ULEA UR4, UR5, UR4, 0x18 ;  /* 0x0000000405047291 */ /* 0x001fd2000f8ec0ff */
[----:B--2---:R0:W-:Y:S04]  /*11c0*/  STS.U16 [R5+UR4], R6 ;  /* 0x0000000605007988 */ /* 0x0041e80008000404 */
[----:B---3--:R-:W-:Y:S04]  /*11d0*/  STS.U16 [R5+UR4+0x200], R7 ;  /* 0x0002000705007988 */ /* 0x008fe80008000404 */
[----:B------:R-:W-:Y:S04]  /*11e0*/  STS.U16 [R5+UR4+0x400], R8 ;  /* 0x0004000805007988 */ /* 0x000fe80008000404 */
[----:B------:R-:W-:Y:S04]  /*11f0*/  STS.U16 [R5+UR4+0x600], R9 ;  /* 0x0006000905007988 */ /* 0x000fe80008000404 */
[----:B------:R-:W-:Y:S04]  /*1200*/  STS.U16 [R5+UR4+0x800], R23 ;  /* 0x0008001705007988 */ /* 0x000fe80008000404 */
[----:B------:R-:W-:Y:S04]  /*1210*/  STS.U16 [R5+UR4+0xa00], R25 ;  /* 0x000a001905007988 */ /* 0x000fe80008000404 */
[----:B----4-:R-:W-:Y:S04]  /*1220*/  STS.U16 [R5+UR4+0xc00], R27 ;  /* 0x000c001b05007988 */ /* 0x010fe80008000404 */
[----:B------:R-:W-:Y:S04]  /*1230*/  STS.U16 [R5+UR4+0xe00], R28 ;  /* 0x000e001c05007988 */ /* 0x000fe80008000404 */
        /* <DEDUP_REMOVED lines=36> */
[----:B------:R1:W-:Y:S04]  /*1480*/  STS.U16 [R5+UR4+0x5800], R65 ;  /* 0x0058004105007988 */ /* 0x0003e80008000404 */
        /* <DEDUP_REMOVED lines=12> */
[----:B------:R0:W-:Y:S04]  /*1550*/  STS.U16 [R5+UR4+0x7200], R78 ;  /* 0x0072004e05007988 */ /* 0x0001e80008000404 */
[----:B-----5:R0:W-:Y:S04]  /*1560*/  STS.U16 [R5+UR4+0x7600], R10 ;  /* 0x0076000a05007988 */ /* 0x0201e80008000404 */
[----:B------:R0:W-:Y:S04]  /*1570*/  STS.U16 [R5+UR4+0x7400], R18 ;  /* 0x0074001205007988 */ /* 0x0001e80008000404 */
[----:B------:R0:W-:Y:S04]  /*1580*/  STS.U16 [R5+UR4+0x7800], R12 ;  /* 0x0078000c05007988 */ /* 0x0001e80008000404 */
[----:B------:R0:W-:Y:S04]  /*1590*/  STS.U16 [R5+UR4+0x7a00], R14 ;  /* 0x007a000e05007988 */ /* 0x0001e80008000404 */
[----:B------:R1:W-:Y:S04]  /*15a0*/  STS.U16 [R5+UR4+0x7c00], R20 ;  /* 0x007c001405007988 */ /* 0x0003e80008000404 */
[----:B------:R1:W-:Y:S01]  /*15b0*/  STS.U16 [R5+UR4+0x7e00], R16 ;  /* 0x007e001005007988 */ /* 0x0003e20008000404 */
[----:B------:R-:W5:Y:S01]  /*15c0*/  LDCU UR4, c[0x0][0x3f0] ;  /* 0x00007e00ff0477ac */ /* 0x000f620008000800 */
[----:B0-----:R-:W-:Y:S01]  /*15d0*/  IMAD.MOV.U32 R6, RZ, RZ, -0x800000 ;  /* 0xff800000ff067424 */ /* 0x001fe200078e00ff */
[----:B------:R-:W-:Y:S01]  /*15e0*/  MOV R151, 0xff800000 ;  /* 0xff80000000977802 */ /* 0x000fe20000000f00 */
[----:B------:R-:W-:Y:S01]  /*15f0*/  IMAD.MOV.U32 R150, RZ, RZ, -0x800000 ;  /* 0xff800000ff967424 */ /* 0x000fe200078e00ff */
[----:B------:R-:W-:Y:S01]  /*1600*/  MOV R241, 0x3f800000 ;  /* 0x3f80000000f17802 */ /* 0x000fe20000000f00 */
[----:B------:R-:W-:Y:S01]  /*1610*/  IMAD.MOV.U32 R152, RZ, RZ, -0x800000 ;  /* 0xff800000ff987424 */ /* 0x000fe200078e00ff */
[----:B------:R-:W-:Y:S01]  /*1620*/  CS2R R124, SRZ ;  /* 0x00000000007c7805 */ /* 0x000fe2000001ff00 */
[----:B------:R-:W-:Y:S01]  /*1630*/  IMAD.MOV.U32 R240, RZ, RZ, 0x3f800000 ;  /* 0x3f800000fff07424 */ /* 0x000fe200078e00ff */
[----:B-----5:R-:W-:Y:S01]  /*1640*/  UISETP.GE.AND UP0, UPT, UR4, 0x1, UPT ;  /* 0x000000010400788c */ /* 0x020fe2000bf06270 */
[----:B------:R-:W-:Y:S01]  /*1650*/  IMAD.MOV.U32 R238, RZ, RZ, 0x3f800000 ;  /* 0x3f800000ffee7424 */ /* 0x000fe200078e00ff */
[----:B------:R-:W-:Y:S01]  /*1660*/  CS2R R126, SRZ ;  /* 0x00000000007e7805 */ /* 0x000fe2000001ff00 */
[----:B------:R-:W-:Y:S01]  /*1670*/  IMAD.MOV.U32 R239, RZ, RZ, 0x3f800000 ;  /* 0x3f800000ffef7424 */ /* 0x000fe200078e00ff */
[----:B------:R-:W-:-:S02]  /*1680*/  CS2R R120, SRZ ;  /* 0x0000000000787805 */ /* 0x000fc4000001ff00 */
[----:B------:R-:W-:Y:S02]  /*1690*/  CS2R R122, SRZ ;  /* 0x00000000007a7805 */ /* 0x000fe4000001ff00 */
[----:B------:R-:W-:Y:S02]  /*16a0*/  CS2R R116, SRZ ;  /* 0x0000000000747805 */ /* 0x000fe4000001ff00 */
[----:B------:R-:W-:Y:S02]  /*16b0*/  CS2R R118, SRZ ;  /* 0x0000000000767805 */ /* 0x000fe4000001ff00 */
[----:B------:R-:W-:Y:S02]  /*16c0*/  CS2R R112, SRZ ;  /* 0x0000000000707805 */ /* 0x000fe4000001ff00 */
[----:B------:R-:W-:Y:S02]  /*16d0*/  CS2R R114, SRZ ;  /* 0x0000000000727805 */ /* 0x000fe4000001ff00 */
        /* <DEDUP_REMOVED lines=12> */
[----:B-1----:R-:W-:-:S02]  /*17a0*/  CS2R R64, SRZ ;  /* 0x0000000000407805 */ /* 0x002fc4000001ff00 */
[----:B--2---:R-:W-:Y:S02]  /*17b0*/  CS2R R66, SRZ ;  /* 0x0000000000427805 */ /* 0x004fe4000001ff00 */
[----:B---3--:R-:W-:Y:S02]  /*17c0*/  CS2R R68, SRZ ;  /* 0x0000000000447805 */ /* 0x008fe4000001ff00 */
[----:B----4-:R-:W-:Y:S02]  /*17d0*/  CS2R R70, SRZ ;  /* 0x0000000000467805 */ /* 0x010fe4000001ff00 */
[----:B------:R-:W-:Y:S02]  /*17e0*/  CS2R R72, SRZ ;  /* 0x0000000000487805 */ /* 0x000fe4000001ff00 */
[----:B------:R-:W-:Y:S02]  /*17f0*/  CS2R R74, SRZ ;  /* 0x00000000004a7805 */ /* 0x000fe4000001ff00 */
[----:B------:R-:W-:-:S02]  /*1800*/  CS2R R76, SRZ ;  /* 0x00000000004c7805 */ /* 0x000fc4000001ff00 */
[----:B------:R-:W-:Y:S02]  /*1810*/  CS2R R78, SRZ ;  /* 0x00000000004e7805 */ /* 0x000fe4000001ff00 */
[----:B------:R-:W-:Y:S02]  /*1820*/  CS2R R80, SRZ ;  /* 0x0000000000507805 */ /* 0x000fe4000001ff00 */
[----:B------:R-:W-:Y:S02]  /*1830*/  CS2R R82, SRZ ;  /* 0x0000000000527805 */ /* 0x000fe4000001ff00 */
[----:B------:R-:W-:Y:S02]  /*1840*/  CS2R R84, SRZ ;  /* 0x0000000000547805 */ /* 0x000fe4000001ff00 */
[----:B------:R-:W-:Y:S01]  /*1850*/  CS2R R86, SRZ ;  /* 0x0000000000567805 */ /* 0x000fe2000001ff00 */
[----:B------:R-:W-:Y:S06]  /*1860*/  BRA.U !UP0, `(.L_x_0) ;  /* 0x0000003508687547 */ /* 0x000fec000b800000 */
[----:B------:R-:W0:Y:S01]  /*1870*/  LDC.64 R230, c[0x0][0x3c0] ;  /* 0x0000f000ffe67b82 */ /* 0x000e220000000a00 */
[----:B------:R-:W1:Y:S01]  /*1880*/  LDCU.64 UR4, c[0x0][0x3d0] ;  /* 0x00007a00ff0477ac */ /* 0x000e620008000a00 */
[C---:B------:R-:W-:Y:S01]  /*1890*/  LOP3.LUT R4, R2.reuse, 0xf, RZ, 0xc0, !PT ;  /* 0x0000000f02047812 */ /* 0x040fe200078ec0ff */
[----:B------:R-:W-:Y:S01]  /*18a0*/  IMAD.MOV.U32 R240, RZ, RZ, 0x3f800000 ;  /* 0x3f800000fff07424 */ /* 0x000fe200078e00ff */
[C---:B------:R-:W-:Y:S01]  /*18b0*/  LOP3.LUT P0, RZ, R2.reuse, 0x3, RZ, 0xc0, !PT ;  /* 0x0000000302ff7812 */ /* 0x040fe2000780c0ff */
[----:B------:R-:W-:Y:S01]  /*18c0*/  IMAD.MOV.U32 R241, RZ, RZ, 0x3f800000 ;  /* 0x3f800000fff17424 */ /* 0x000fe200078e00ff */
[----:B------:R-:W-:Y:S01]  /*18d0*/  LOP3.LUT P1, RZ, R2, 0x1, RZ, 0xc0, !PT ;  /* 0x0000000102ff7812 */ /* 0x000fe2000782c0ff */
[----:B------:R-:W-:Y:S01]  /*18e0*/  IMAD.MOV.U32 R239, RZ, RZ, 0x3f800000 ;  /* 0x3f800000ffef7424 */ /* 0x000fe200078e00ff */
[----:B------:R-:W2:Y:S01]  /*18f0*/  LDC R8, c[0x0][0x3c8] ;  /* 0x0000f200ff087b82 */ /* 0x000ea20000000800 */
[----:B------:R-:W-:Y:S02]  /*1900*/  ISETP.GE.U32.AND P2, PT, R3, 0x40, PT ;  /* 0x000000400300780c */ /* 0x000fe40003f46070 */
[----:B------:R-:W-:-:S02]  /*1910*/  CS2R R124, SRZ ;  /* 0x00000000007c7805 */ /* 0x000fc4000001ff00 */
[C---:B------:R-:W-:Y:S02]  /*1920*/  ISETP.LT.U32.AND P0, PT, R3.reuse, 0x40, !P0 ;  /* 0x000000400300780c */ /* 0x040fe40004701070 */
[----:B------:R-:W-:Y:S02]  /*1930*/  CS2R R126, SRZ ;  /* 0x00000000007e7805 */ /* 0x000fe4000001ff00 */
[----:B------:R-:W-:Y:S02]  /*1940*/  ISETP.LT.U32.AND P1, PT, R3, 0x40, !P1 ;  /* 0x000000400300780c */ /* 0x000fe40004f21070 */
[----:B------:R-:W-:Y:S02]  /*1950*/  CS2R R120, SRZ ;  /* 0x0000000000787805 */ /* 0x000fe4000001ff00 */
[----:B------:R-:W-:Y:S01]  /*1960*/  LEA.HI R9, R2, 0x1b0, RZ, 0x1c ;  /* 0x000001b002097811 */ /* 0x000fe200078fe0ff */
[----:B------:R-:W3:Y:S01]  /*1970*/  LDC.64 R234, c[0x0][0x388] ;  /* 0x0000e200ffea7b82 */ /* 0x000ee20000000a00 */
[----:B------:R-:W-:-:S02]  /*1980*/  MOV R238, 0x3f800000 ;  /* 0x3f80000000ee7802 */ /* 0x000fc40000000f00 */
[----:B------:R-:W-:Y:S01]  /*1990*/  CS2R R122, SRZ ;  /* 0x00000000007a7805 */ /* 0x000fe2000001ff00 */
[----:B-1----:R-:W-:Y:S01]  /*19a0*/  IMAD R6, R4, UR5, RZ ;  /* 0x0000000504067c24 */ /* 0x002fe2000f8e02ff */
[----:B------:R-:W-:Y:S01]  /*19b0*/  UIMAD UR4, UR6, UR4, URZ ;  /* 0x00000004060472a4 */ /* 0x000fe2000f8e02ff */
[----:B------:R-:W-:Y:S02]  /*19c0*/  CS2R R116, SRZ ;  /* 0x0000000000747805 */ /* 0x000fe4000001ff00 */
[----:B------:R-:W-:Y:S02]  /*19d0*/  CS2R R118, SRZ ;  /* 0x0000000000767805 */ /* 0x000fe4000001ff00 */
[----:B------:R-:W-:Y:S01]  /*19e0*/  CS2R R112, SRZ ;  /* 0x0000000000707805 */ /* 0x000fe2000001ff00 */
[----:B------:R-:W1:Y:S01]  /*19f0*/  LDC.64 R62, c[0x0][0x390] ;  /* 0x0000e400ff3e7b82 */ /* 0x000e620000000a00 */
[----:B0-----:R-:W-:Y:S01]  /*1a00*/  IMAD R4, R230, UR6, RZ ;  /* 0x00000006e6047c24 */ /* 0x001fe2000f8e02ff */
[----:B------:R-:W-:Y:S01]  /*1a10*/  USHF.L.U32 UR5, UR4, 0x1, URZ ;  /* 0x0000000104057899 */ /* 0x000fe200080006ff */
[C---:B------:R-:W-:Y:S01]  /*1a20*/  SHF.L.U32 R7, R6.reuse, 0x1, RZ ;  /* 0x0000000106077819 */ /* 0x040fe200000006ff */
[----:B------:R-:W-:Y:S01]  /*1a30*/  IMAD.HI R6, R6, 0x2, RZ ;  /* 0x0000000206067827 */ /* 0x000fe200078e02ff */
[----:B------:R-:W-:-:S02]  /*1a40*/  SHF.L.U32 R203, R231, 0x3, RZ ;  /* 0x00000003e7cb7819 */ /* 0x000fc400000006ff */
[----:B------:R-:W-:Y:S02]  /*1a50*/  CS2R R114, SRZ ;  /* 0x0000000000727805 */ /* 0x000fe4000001ff00 */
[----:B------:R-:W-:Y:S01]  /*1a60*/  CS2R R108, SRZ ;  /* 0x00000000006c7805 */ /* 0x000fe2000001ff00 */
[----:B------:R-:W0:Y:S01]  /*1a70*/  LDC R57, c[0x0][0x3d8] ;  /* 0x0000f600ff397b82 */ /* 0x000e220000000800 */
[----:B--2---:R-:W-:Y:S01]  /*1a80*/  IMAD R5, R3, R8, RZ ;  /* 0x0000000803057224 */ /* 0x004fe200078e02ff */
[----:B------:R-:W-:Y:S01]  /*1a90*/  CS2R R110, SRZ ;  /* 0x00000000006e7805 */ /* 0x000fe2000001ff00 */
[C---:B------:R-:W-:Y:S01]  /*1aa0*/  IMAD.SHL.U32 R227, R231.reuse, 0x2, RZ ;  /* 0x00000002e7e37824 */ /* 0x040fe200078e00ff */
[----:B------:R-:W-:Y:S01]  /*1ab0*/  CS2R R104, SRZ ;  /* 0x0000000000687805 */ /* 0x000fe2000001ff00 */
[----:B------:R-:W-:Y:S01]  /*1ac0*/  IMAD R3, R8, 0x100, R5 ;  /* 0x0000010008037824 */ /* 0x000fe200078e0205 */
[----:B------:R-:W-:Y:S01]  /*1ad0*/  LEA.HI R8, R2, 0x170, RZ, 0x1c ;  /* 0x0000017002087811 */ /* 0x000fe200078fe0ff */
[C---:B------:R-:W-:Y:S01]  /*1ae0*/  IMAD R223, R231.reuse, 0x3, RZ ;  /* 0x00000003e7df7824 */ /* 0x040fe200078e02ff */
[C---:B---3--:R-:W-:Y:S01]  /*1af0*/  LEA R234, P3, R4.reuse, R234, 0x1 ;  /* 0x000000ea04ea7211 */ /* 0x048fe200078608ff */
[C---:B------:R-:W-:Y:S01]  /*1b00*/  IMAD.SHL.U32 R219, R231.reuse, 0x4, RZ ;  /* 0x00000004e7db7824 */ /* 0x040fe200078e00ff */
[----:B------:R-:W-:Y:S01]  /*1b10*/  CS2R R106, SRZ ;  /* 0x00000000006a7805 */ /* 0x000fe2000001ff00 */
[C---:B------:R-:W-:Y:S01]  /*1b20*/  IMAD R215, R231.reuse, 0x5, RZ ;  /* 0x00000005e7d77824 */ /* 0x040fe200078e02ff */
[----:B------:R-:W-:Y:S01]  /*1b30*/  LEA.HI.X.SX32 R4, R4, R235, 0x1, P3 ;  /* 0x000000eb04047211 */ /* 0x000fe200018f0eff */
[----:B------:R-:W-:Y:S01]  /*1b40*/  IMAD R211, R231, 0x6, RZ ;  /* 0x00000006e7d37824 */ /* 0x000fe200078e02ff */
[-C--:B------:R-:W-:Y:S01]  /*1b50*/  LEA R236, P3, R5, R234.reuse, 0x1 ;  /* 0x000000ea05ec7211 */ /* 0x080fe200078608ff */
[----:B------:R-:W-:Y:S01]  /*1b60*/  IMAD R207, R231, 0x7, RZ ;  /* 0x00000007e7cf7824 */ /* 0x000fe200078e02ff */
[----:B-1----:R-:W-:Y:S01]  /*1b70*/  IADD3 R62, P5, P6, R7, UR5, R62 ;  /* 0x00000005073e7c10 */ /* 0x002fe2000febe03e */
[----:B------:R-:W-:Y:S01]  /*1b80*/  UIMAD.WIDE UR4, UR4, 0x2, URZ ;  /* 0x00000002040478a5 */ /* 0x000fe2000f8e02ff */
[----:B------:R-:W-:Y:S01]  /*1b90*/  LEA R234, P4, R3, R234, 0x1 ;  /* 0x000000ea03ea7211 */ /* 0x000fe200078808ff */
[C---:B------:R-:W-:Y:S01]  /*1ba0*/  IMAD R199, R231.reuse, 0x9, RZ ;  /* 0x00000009e7c77824 */ /* 0x040fe200078e02ff */
[----:B------:R-:W-:Y:S01]  /*1bb0*/  SHF.R.U32.HI R7, RZ, 0x4, R2 ;  /* 0x00000004ff077819 */ /* 0x000fe20000011602 */
[----:B------:R-:W-:Y:S01]  /*1bc0*/  IMAD R195, R231, 0xa, RZ ;  /* 0x0000000ae7c37824 */ /* 0x000fe200078e02ff */
[-C--:B------:R-:W-:Y:S01]  /*1bd0*/  LEA.HI.X.SX32 R235, R3, R4.reuse, 0x1, P4 ;  /* 0x0000000403eb7211 */ /* 0x080fe200020f0eff */
[----:B------:R-:W-:Y:S01]  /*1be0*/  IMAD R191, R231, 0xb, RZ ;  /* 0x0000000be7bf7824 */ /* 0x000fe200078e02ff */
[----:B------:R-:W-:Y:S01]  /*1bf0*/  SGXT.U32 R3, R7, 0x4 ;  /* 0x000000040703781a */ /* 0x000fe20000000000 */
[-C--:B0-----:R-:W-:Y:S01]  /*1c00*/  IMAD R8, R8, R57.reuse, RZ ;  /* 0x0000003908087224 */ /* 0x081fe200078e02ff */
[----:B------:R-:W-:Y:S01]  /*1c10*/  LEA.HI.X.SX32 R237, R5, R4, 0x1, P3 ;  /* 0x0000000405ed7211 */ /* 0x000fe200018f0eff */
[-C--:B------:R-:W-:Y:S01]  /*1c20*/  IMAD R9, R9, R57.reuse, RZ ;  /* 0x0000003909097224 */ /* 0x080fe200078e02ff */
[C---:B------:R-:W-:Y:S01]  /*1c30*/  LEA.HI R4, R2.reuse, 0x30, RZ, 0x1c ;  /* 0x0000003002047811 */ /* 0x040fe200078fe0ff */
[-C--:B------:R-:W-:Y:S01]  /*1c40*/  IMAD R10, R3, R57.reuse, RZ ;  /* 0x00000039030a7224 */ /* 0x080fe200078e02ff */
[C---:B------:R-:W-:Y:S01]  /*1c50*/  LEA.HI R3, R2.reuse, 0xb0, RZ, 0x1c ;  /* 0x000000b002037811 */ /* 0x040fe200078fe0ff */
[----:B------:R-:W-:Y:S01]  /*1c60*/  IMAD R187, R231, 0xc, RZ ;  /* 0x0000000ce7bb7824 */ /* 0x000fe200078e02ff */
[----:B------:R-:W-:Y:S01]  /*1c70*/  LEA.HI R5, R2, 0x70, RZ, 0x1c ;  /* 0x0000007002057811 */ /* 0x000fe200078fe0ff */
[----:B------:R-:W-:Y:S01]  /*1c80*/  IMAD R11, R57, 0x10, R10 ;  /* 0x00000010390b7824 */ /* 0x000fe200078e020a */
[----:B------:R-:W-:Y:S01]  /*1c90*/  IADD3.X R64, PT, PT, R6, UR5, R63, P5, P6 ;  /* 0x0000000506407c10 */ /* 0x000fe2000afec43f */
[-C--:B------:R-:W-:Y:S01]  /*1ca0*/  IMAD R12, R4, R57.reuse, RZ ;  /* 0x00000039040c7224 */ /* 0x080fe200078e02ff */
[C---:B------:R-:W-:Y:S01]  /*1cb0*/  LEA.HI R6, R2.reuse, 0xf0, RZ, 0x1c ;  /* 0x000000f002067811 */ /* 0x040fe200078fe0ff */
[----:B------:R-:W-:Y:S01]  /*1cc0*/  IMAD R17, R3, R57, RZ ;  /* 0x0000003903117224 */ /* 0x000fe200078e02ff */
[----:B------:R-:W-:Y:S01]  /*1cd0*/  LEA R4, R57, R11, 0x4 ;  /* 0x0000000b39047211 */ /* 0x000fe200078e20ff */
[-C--:B------:R-:W-:Y:S01]  /*1ce0*/  IMAD R13, R5, R57.reuse, RZ ;  /* 0x00000039050d7224 */ /* 0x080fe200078e02ff */
[----:B------:R-:W-:Y:S01]  /*1cf0*/  LEA.HI R7, R2, 0x130, RZ, 0x1c ;  /* 0x0000013002077811 */ /* 0x000fe200078fe0ff */
[-C--:B------:R-:W-:Y:S01]  /*1d00*/  IMAD R25, R6, R57.reuse, RZ ;  /* 0x0000003906197224 */ /* 0x080fe200078e02ff */
[----:B------:R-:W-:Y:S01]  /*1d10*/  LEA.HI R2, R2, 0x1f0, RZ, 0x1c ;  /* 0x000001f002027811 */ /* 0x000fe200078fe0ff */
[----:B------:R-:W-:Y:S01]  /*1d20*/  IMAD R3, R57, 0x20, R4 ;  /* 0x0000002039037824 */ /* 0x000fe200078e0204 */
[CC--:B------:R-:W-:Y:S01]  /*1d30*/  LEA R172, P6, R10.reuse, R62.reuse, 0x1 ;  /* 0x0000003e0aac7211 */ /* 0x0c0fe200078c08ff */
[-C--:B------:R-:W-:Y:S01]  /*1d40*/  IMAD R29, R7, R57.reuse, RZ ;  /* 0x00000039071d7224 */ /* 0x080fe200078e02ff */
[----:B------:R-:W-:Y:S01]  /*1d50*/  LEA R170, P5, R11, R62, 0x1 ;  /* 0x0000003e0baa7211 */ /* 0x000fe200078a08ff */
[----:B------:R-:W-:Y:S01]  /*1d60*/  IMAD R5, R57, 0x10, R3 ;  /* 0x0000001039057824 */ /* 0x000fe200078e0203 */
[----:B------:R-:W-:Y:S01]  /*1d70*/  LEA.HI.X.SX32 R173, R10, R64, 0x1, P6 ;  /* 0x000000400aad7211 */ /* 0x000fe200030f0eff */
[----:B------:R-:W-:Y:S01]  /*1d80*/  IMAD R53, R2, R57, RZ ;  /* 0x0000003902357224 */ /* 0x000fe200078e02ff */
[C---:B------:R-:W-:Y:S01]  /*1d90*/  LEA R168, P6, R4.reuse, R62, 0x1 ;  /* 0x0000003e04a87211 */ /* 0x040fe200078c08ff */
[----:B------:R-:W-:Y:S01]  /*1da0*/  IMAD R183, R231, 0xd, RZ ;  /* 0x0000000de7b77824 */ /* 0x000fe200078e02ff */
[----:B------:R-:W-:Y:S01]  /*1db0*/  LEA R2, R57, R5, 0x4 ;  /* 0x0000000539027211 */ /* 0x000fe200078e20ff */
[----:B------:R-:W-:Y:S01]  /*1dc0*/  IMAD R179, R231, 0xe, RZ ;  /* 0x0000000ee7b37824 */ /* 0x000fe200078e02ff */
[-C--:B------:R-:W-:Y:S01]  /*1dd0*/  LEA.HI.X.SX32 R171, R11, R64.reuse, 0x1, P5 ;  /* 0x000000400bab7211 */ /* 0x080fe200028f0eff */
[----:B------:R-:W-:Y:S01]  /*1de0*/  IMAD R175, R231, 0xf, RZ ;  /* 0x0000000fe7af7824 */ /* 0x000fe200078e02ff */
[----:B------:R-:W-:Y:S01]  /*1df0*/  LEA.HI.X.SX32 R169, R4, R64, 0x1, P6 ;  /* 0x0000004004a97211 */ /* 0x000fe200030f0eff */
[----:B------:R-:W-:Y:S01]  /*1e00*/  IMAD R6, R57, 0x20, R2 ;  /* 0x0000002039067824 */ /* 0x000fe200078e0202 */
[-C--:B------:R-:W-:Y:S01]  /*1e10*/  LEA R164, P5, R3, R62.reuse, 0x1 ;  /* 0x0000003e03a47211 */ /* 0x080fe200078a08ff */
[----:B------:R-:W-:Y:S01]  /*1e20*/  IMAD.WIDE R232, R231, 0x2, R236 ;  /* 0x00000002e7e87825 */ /* 0x000fe200078e02ec */
[----:B------:R-:W-:-:S02]  /*1e30*/  LEA R162, P6, R5, R62, 0x1 ;  /* 0x0000003e05a27211 */ /* 0x000fc400078c08ff */
[----:B------:R-:W-:Y:S02]  /*1e40*/  CS2R R100, SRZ ;  /* 0x0000000000647805 */ /* 0x000fe4000001ff00 */
[-C--:B------:R-:W-:Y:S01]  /*1e50*/  LEA.HI.X.SX32 R165, R3, R64.reuse, 0x1, P5 ;  /* 0x0000004003a57211 */ /* 0x080fe200028f0eff */
[----:B------:R-:W-:Y:S01]  /*1e60*/  IMAD R7, R57, 0x10, R6 ;  /* 0x0000001039077824 */ /* 0x000fe200078e0206 */
[----:B------:R-:W-:Y:S01]  /*1e70*/  LEA.HI.X.SX32 R163, R5, R64, 0x1, P6 ;  /* 0x0000004005a37211 */ /* 0x000fe200030f0eff */
[--C-:B------:R-:W-:Y:S01]  /*1e80*/  IMAD.WIDE R228, R227, 0x2, R236.reuse ;  /* 0x00000002e3e47825 */ /* 0x100fe200078e02ec */
[-C--:B------:R-:W-:Y:S02]  /*1e90*/  LEA R160, P5, R2, R62.reuse, 0x1 ;  /* 0x0000003e02a07211 */ /* 0x080fe400078a08ff */
[----:B------:R-:W-:Y:S02]  /*1ea0*/  CS2R R102, SRZ ;  /* 0x0000000000667805 */ /* 0x000fe4000001ff00 */
[----:B------:R-:W-:Y:S01]  /*1eb0*/  LEA R4, R57, R7, 0x4 ;  /* 0x0000000739047211 */ /* 0x000fe200078e20ff */
[----:B------:R-:W-:Y:S01]  /*1ec0*/  IMAD.WIDE R224, R223, 0x2, R236 ;  /* 0x00000002dfe07825 */ /* 0x000fe200078e02ec */
[----:B------:R-:W-:-:S02]  /*1ed0*/  LEA R18, P6, R6, R62, 0x1 ;  /* 0x0000003e06127211 */ /* 0x000fc400078c08ff */
[----:B------:R-:W-:Y:S02]  /*1ee0*/  CS2R R96, SRZ ;  /* 0x0000000000607805 */ /* 0x000fe4000001ff00 */
[-C--:B------:R-:W-:Y:S01]  /*1ef0*/  LEA.HI.X.SX32 R161, R2, R64.reuse, 0x1, P5 ;  /* 0x0000004002a17211 */ /* 0x080fe200028f0eff */
[----:B------:R-:W-:Y:S01]  /*1f00*/  IMAD R3, R57, 0x20, R4 ;  /* 0x0000002039037824 */ /* 0x000fe200078e0204 */
[----:B------:R-:W-:Y:S01]  /*1f10*/  LEA.HI.X.SX32 R19, R6, R64, 0x1, P6 ;  /* 0x0000004006137211 */ /* 0x000fe200030f0eff */
[----:B------:R-:W-:Y:S01]  /*1f20*/  IMAD.WIDE R220, R219, 0x2, R236 ;  /* 0x00000002dbdc7825 */ /* 0x000fe200078e02ec */
[-C--:B------:R-:W-:Y:S02]  /*1f30*/  LEA R166, P4, R12, R62.reuse, 0x1 ;  /* 0x0000003e0ca67211 */ /* 0x080fe400078808ff */
[----:B------:R-:W-:Y:S02]  /*1f40*/  CS2R R98, SRZ ;  /* 0x0000000000627805 */ /* 0x000fe4000001ff00 */
[----:B------:R-:W-:Y:S01]  /*1f50*/  LEA R22, P6, R4, R62, 0x1 ;  /* 0x0000003e04167211 */ /* 0x000fe200078c08ff */
[----:B------:R-:W-:Y:S01]  /*1f60*/  IMAD R5, R57, 0x10, R3 ;  /* 0x0000001039057824 */ /* 0x000fe200078e0203 */
[-C--:B------:R-:W-:Y:S01]  /*1f70*/  LEA.HI.X.SX32 R167, R12, R64.reuse, 0x1, P4 ;  /* 0x000000400ca77211 */ /* 0x080fe200020f0eff */
[----:B------:R-:W-:Y:S01]  /*1f80*/  IMAD.WIDE R216, R215, 0x2, R236 ;  /* 0x00000002d7d87825 */ /* 0x000fe200078e02ec */
[----:B------:R-:W-:-:S02]  /*1f90*/  LEA.HI.X.SX32 R23, R4, R64, 0x1, P6 ;  /* 0x0000004004177211 */ /* 0x000fc400030f0eff */
[----:B------:R-:W-:Y:S02]  /*1fa0*/  CS2R R92, SRZ ;  /* 0x00000000005c7805 */ /* 0x000fe4000001ff00 */
[----:B------:R-:W-:Y:S01]  /*1fb0*/  LEA R2, R57, R5, 0x4 ;  /* 0x0000000539027211 */ /* 0x000fe200078e20ff */
        /* <DEDUP_REMOVED lines=9> */
[-C--:B------:R-:W-:Y:S01]  /*2050*/  LEA R30, P4, R5, R62.reuse, 0x1 ;  /* 0x0000003e051e7211 */ /* 0x080fe200078808ff */
[----:B------:R-:W-:Y:S01]  /*2060*/  IMAD R4, R57, 0x10, R6 ;  /* 0x0000001039047824 */ /* 0x000fe200078e0206 */
[C---:B------:R-:W-:Y:S01]  /*2070*/  LEA R32, P6, R2.reuse, R62, 0x1 ;  /* 0x0000003e02207211 */ /* 0x040fe200078c08ff */
[--C-:B------:R-:W-:Y:S01]  /*2080*/  IMAD.WIDE R204, R203, 0x2, R236.reuse ;  /* 0x00000002cbcc7825 */ /* 0x100fe200078e02ec */
[----:B------:R-:W-:Y:S02]  /*2090*/  LEA.HI.X.SX32 R31, R5, R64, 0x1, P4 ;  /* 0x00000040051f7211 */ /* 0x000fe400020f0eff */
[----:B------:R-:W-:Y:S02]  /*20a0*/  CS2R R90, SRZ ;  /* 0x00000000005a7805 */ /* 0x000fe4000001ff00 */
[----:B------:R-:W-:Y:S01]  /*20b0*/  LEA R3, R57, R4, 0x4 ;  /* 0x0000000439037211 */ /* 0x000fe200078e20ff */
[----:B------:R-:W-:Y:S01]  /*20c0*/  IMAD.WIDE R200, R199, 0x2, R236 ;  /* 0x00000002c7c87825 */ /* 0x000fe200078e02ec */
[----:B------:R-:W-:-:S02]  /*20d0*/  LEA.HI.X.SX32 R33, R2, R64, 0x1, P6 ;  /* 0x0000004002217211 */ /* 0x000fc400030f0eff */
[----:B------:R-:W-:Y:S02]  /*20e0*/  CS2R R66, SRZ ;  /* 0x0000000000427805 */ /* 0x000fe4000001ff00 */
[-C--:B------:R-:W-:Y:S01]  /*20f0*/  LEA R36, P6, R4, R62.reuse, 0x1 ;  /* 0x0000003e04247211 */ /* 0x080fe200078c08ff */
[----:B------:R-:W-:Y:S01]  /*2100*/  IMAD R5, R57, 0x20, R3 ;  /* 0x0000002039057824 */ /* 0x000fe200078e0203 */
[-C--:B------:R-:W-:Y:S01]  /*2110*/  LEA R20, P5, R7, R62.reuse, 0x1 ;  /* 0x0000003e07147211 */ /* 0x080fe200078a08ff */
[----:B------:R-:W-:Y:S01]  /*2120*/  IMAD.WIDE R196, R195, 0x2, R236 ;  /* 0x00000002c3c47825 */ /* 0x000fe200078e02ec */
[----:B------:R-:W-:Y:S02]  /*2130*/  LEA R34, P4, R6, R62, 0x1 ;  /* 0x0000003e06227211 */ /* 0x000fe400078808ff */
[----:B------:R-:W-:Y:S02]  /*2140*/  CS2R R68, SRZ ;  /* 0x0000000000447805 */ /* 0x000fe4000001ff00 */
[-C--:B------:R-:W-:Y:S01]  /*2150*/  LEA.HI.X.SX32 R37, R4, R64.reuse, 0x1, P6 ;  /* 0x0000004004257211 */ /* 0x080fe200030f0eff */
        /* <DEDUP_REMOVED lines=9> */
[-C--:B------:R-:W-:Y:S01]  /*21f0*/  LEA R40, P4, R3, R62.reuse, 0x1 ;  /* 0x0000003e03287211 */ /* 0x080fe200078808ff */
[----:B------:R-:W-:Y:S01]  /*2200*/  IMAD R6, R57, 0x20, R4 ;  /* 0x0000002039067824 */ /* 0x000fe200078e0204 */
[----:B------:R-:W-:Y:S01]  /*2210*/  LEA R14, P3, R13, R62, 0x1 ;  /* 0x0000003e0d0e7211 */ /* 0x000fe200078608ff */
[----:B------:R-:W-:Y:S01]  /*2220*/  IMAD.WIDE R184, R183, 0x2, R236 ;  /* 0x00000002b7b87825 */ /* 0x000fe200078e02ec */
[----:B------:R-:W-:-:S02]  /*2230*/  LEA.HI.X.SX32 R29, R29, R64, 0x1, P5 ;  /* 0x000000401d1d7211 */ /* 0x000fc400028f0eff */
[----:B------:R-:W-:Y:S02]  /*2240*/  CS2R R74, SRZ ;  /* 0x00000000004a7805 */ /* 0x000fe4000001ff00 */
[----:B------:R-:W-:Y:S01]  /*2250*/  LEA.HI.X.SX32 R41, R3, R64, 0x1, P4 ;  /* 0x0000004003297211 */ /* 0x000fe200020f0eff */
[----:B------:R-:W-:Y:S01]  /*2260*/  IMAD R3, R57, 0x10, R6 ;  /* 0x0000001039037824 */ /* 0x000fe200078e0206 */
[-C--:B------:R-:W-:Y:S01]  /*2270*/  LEA R42, P6, R5, R62.reuse, 0x1 ;  /* 0x0000003e052a7211 */ /* 0x080fe200078c08ff */
[--C-:B------:R-:W-:Y:S01]  /*2280*/  IMAD.WIDE R180, R179, 0x2, R236.reuse ;  /* 0x00000002b3b47825 */ /* 0x100fe200078e02ec */
[----:B------:R-:W-:Y:S02]  /*2290*/  LEA R44, P5, R2, R62, 0x1 ;  /* 0x0000003e022c7211 */ /* 0x000fe400078a08ff */
[----:B------:R-:W-:Y:S02]  /*22a0*/  CS2R R76, SRZ ;  /* 0x00000000004c7805 */ /* 0x000fe4000001ff00 */
[----:B------:R-:W-:Y:S01]  /*22b0*/  LEA.HI.X.SX32 R15, R13, R64, 0x1, P3 ;  /* 0x000000400d0f7211 */ /* 0x000fe200018f0eff */
[----:B------:R-:W-:Y:S01]  /*22c0*/  IMAD.WIDE R176, R175, 0x2, R236 ;  /* 0x00000002afb07825 */ /* 0x000fe200078e02ec */
[----:B------:R-:W-:-:S02]  /*22d0*/  LEA R24, P3, R25, R62, 0x1 ;  /* 0x0000003e19187211 */ /* 0x000fc400078608ff */
[----:B------:R-:W-:Y:S02]  /*22e0*/  CS2R R78, SRZ ;  /* 0x00000000004e7805 */ /* 0x000fe4000001ff00 */
[-C--:B------:R-:W-:Y:S01]  /*22f0*/  LEA.HI.X.SX32 R43, R5, R64.reuse, 0x1, P6 ;  /* 0x00000040052b7211 */ /* 0x080fe200030f0eff */
[----:B------:R-:W-:Y:S01]  /*2300*/  IMAD.WIDE R230, R231, 0x2, R234 ;  /* 0x00000002e7e67825 */ /* 0x000fe200078e02ea */
[----:B------:R-:W-:Y:S02]  /*2310*/  LEA.HI.X.SX32 R45, R2, R64, 0x1, P5 ;  /* 0x00000040022d7211 */ /* 0x000fe400028f0eff */
[----:B------:R-:W-:Y:S02]  /*2320*/  CS2R R80, SRZ ;  /* 0x0000000000507805 */ /* 0x000fe4000001ff00 */
[----:B------:R-:W-:Y:S01]  /*2330*/  LEA R46, P6, R4, R62, 0x1 ;  /* 0x0000003e042e7211 */ /* 0x000fe200078c08ff */
[----:B------:R-:W-:Y:S01]  /*2340*/  IMAD.MOV.U32 R7, RZ, RZ, -0x800000 ;  /* 0xff800000ff077424 */ /* 0x000fe200078e00ff */
[----:B------:R-:W-:-:S02]  /*2350*/  LEA R2, R57, R3, 0x4 ;  /* 0x0000000339027211 */ /* 0x000fc400078e20ff */
[----:B------:R-:W-:Y:S02]  /*2360*/  CS2R R82, SRZ ;  /* 0x0000000000527805 */ /* 0x000fe4000001ff00 */
[----:B------:R-:W-:Y:S02]  /*2370*/  LEA.HI.X.SX32 R25, R25, R64, 0x1, P3 ;  /* 0x0000004019197211 */ /* 0x000fe400018f0eff */
[----:B------:R-:W-:Y:S02]  /*2380*/  CS2R R84, SRZ ;  /* 0x0000000000547805 */ /* 0x000fe4000001ff00 */
[----:B------:R-:W-:Y:S02]  /*2390*/  LEA R38, P3, R8, R62, 0x1 ;  /* 0x0000003e08267211 */ /* 0x000fe400078608ff */
[----:B------:R-:W-:Y:S02]  /*23a0*/  CS2R R86, SRZ ;  /* 0x0000000000567805 */ /* 0x000fe4000001ff00 */
[----:B------:R-:W-:Y:S01]  /*23b0*/  LEA.HI.X.SX32 R47, R4, R64, 0x1, P6 ;  /* 0x00000040042f7211 */ /* 0x000fe200030f0eff */
[----:B------:R-:W-:Y:S01]  /*23c0*/  IMAD R4, R57, 0x20, R2 ;  /* 0x0000002039047824 */ /* 0x000fe200078e0202 */
[----:B------:R-:W-:Y:S01]  /*23d0*/  LEA R50, P6, R6, R62, 0x1 ;  /* 0x0000003e06327211 */ /* 0x000fe200078c08ff */
[----:B------:R-:W-:Y:S01]  /*23e0*/  IMAD.WIDE R226, R227, 0x2, R234 ;  /* 0x00000002e3e27825 */ /* 0x000fe200078e02ea */
[----:B------:R-:W-:Y:S01]  /*23f0*/  LEA.HI.X.SX32 R39, R8, R64, 0x1, P3 ;  /* 0x0000004008277211 */ /* 0x000fe200018f0eff */
[----:B------:R-:W0:Y:S01]  /*2400*/  LDCU UR12, c[0x0][0x3f0] ;  /* 0x00007e00ff0c77ac */ /* 0x000e220008000800 */
[-C--:B------:R-:W-:Y:S01]  /*2410*/  LEA R54, P3, R3, R62.reuse, 0x1 ;  /* 0x0000003e03367211 */ /* 0x080fe200078608ff */
[----:B------:R-:W-:Y:S01]  /*2420*/  IMAD R5, R57, 0x10, R4 ;  /* 0x0000001039057824 */ /* 0x000fe200078e0204 */
[----:B------:R-:W-:Y:S01]  /*2430*/  LEA R48, P4, R9, R62, 0x1 ;  /* 0x0000003e09307211 */ /* 0x000fe200078808ff */
[----:B------:R-:W-:Y:S01]  /*2440*/  IMAD.MOV.U32 R8, RZ, RZ, -0x800000 ;  /* 0xff800000ff087424 */ /* 0x000fe200078e00ff */
[----:B------:R-:W-:Y:S01]  /*2450*/  LEA.HI.X.SX32 R51, R6, R64, 0x1, P6 ;  /* 0x0000004006337211 */ /* 0x000fe200030f0eff */
[--C-:B------:R-:W-:Y:S01]  /*2460*/  IMAD.WIDE R222, R223, 0x2, R234.reuse ;  /* 0x00000002dfde7825 */ /* 0x100fe200078e02ea */
[C---:B------:R-:W-:Y:S01]  /*2470*/  LEA R56, P6, R2.reuse, R62, 0x1 ;  /* 0x0000003e02387211 */ /* 0x040fe200078c08ff */
[----:B------:R-:W1:Y:S01]  /*2480*/  LDCU UR9, c[0x0][0x3a8] ;  /* 0x00007500ff0977ac */ /* 0x000e620008000800 */
[-C--:B------:R-:W-:Y:S01]  /*2490*/  LEA.HI.X.SX32 R55, R3, R64.reuse, 0x1, P3 ;  /* 0x0000004003377211 */ /* 0x080fe200018f0eff */
[--C-:B------:R-:W-:Y:S01]  /*24a0*/  IMAD.WIDE R218, R219, 0x2, R234.reuse ;  /* 0x00000002dbda7825 */ /* 0x100fe200078e02ea */
[----:B------:R-:W-:Y:S01]  /*24b0*/  LEA R3, R57, R5, 0x4 ;  /* 0x0000000539037211 */ /* 0x000fe200078e20ff */
[----:B------:R-:W-:Y:S01]  /*24c0*/  UMOV UR4, URZ ;  /* 0x000000ff00047c82 */ /* 0x000fe20008000000 */
[----:B------:R-:W-:Y:S01]  /*24d0*/  LEA.HI.X.SX32 R49, R9, R64, 0x1, P4 ;  /* 0x0000004009317211 */ /* 0x000fe200020f0eff */
[----:B------:R-:W-:Y:S01]  /*24e0*/  IMAD.MOV.U32 R9, RZ, RZ, -0x800000 ;  /* 0xff800000ff097424 */ /* 0x000fe200078e00ff */
[----:B------:R-:W-:Y:S01]  /*24f0*/  LEA R52, P5, R53, R62, 0x1 ;  /* 0x0000003e35347211 */ /* 0x000fe200078a08ff */
[----:B------:R-:W-:Y:S01]  /*2500*/  IMAD.WIDE R214, R215, 0x2, R234 ;  /* 0x00000002d7d67825 */ /* 0x000fe200078e02ea */
[----:B------:R-:W-:-:S02]  /*2510*/  LEA.HI.X.SX32 R57, R2, R64, 0x1, P6 ;  /* 0x0000004002397211 */ /* 0x000fc400030f0eff */
[CC--:B------:R-:W-:Y:S01]  /*2520*/  LEA R58, P3, R4.reuse, R62.reuse, 0x1 ;  /* 0x0000003e043a7211 */ /* 0x0c0fe200078608ff */
[--C-:B------:R-:W-:Y:S01]  /*2530*/  IMAD.WIDE R210, R211, 0x2, R234.reuse ;  /* 0x00000002d3d27825 */ /* 0x100fe200078e02ea */
[-C--:B------:R-:W-:Y:S02]  /*2540*/  LEA R60, P4, R5, R62.reuse, 0x1 ;  /* 0x0000003e053c7211 */ /* 0x080fe400078808ff */
[----:B------:R-:W-:Y:S01]  /*2550*/  LEA R62, P6, R3, R62, 0x1 ;  /* 0x0000003e033e7211 */ /* 0x000fe200078c08ff */
[--C-:B------:R-:W-:Y:S01]  /*2560*/  IMAD.WIDE R206, R207, 0x2, R234.reuse ;  /* 0x00000002cfce7825 */ /* 0x100fe200078e02ea */
[-C--:B------:R-:W-:Y:S02]  /*2570*/  LEA.HI.X.SX32 R53, R53, R64.reuse, 0x1, P5 ;  /* 0x0000004035357211 */ /* 0x080fe400028f0eff */
[-C--:B------:R-:W-:Y:S01]  /*2580*/  LEA.HI.X.SX32 R59, R4, R64.reuse, 0x1, P3 ;  /* 0x00000040043b7211 */ /* 0x080fe200018f0eff */
[----:B------:R-:W-:Y:S01]  /*2590*/  IMAD.WIDE R202, R203, 0x2, R234 ;  /* 0x00000002cbca7825 */ /* 0x000fe200078e02ea */
[----:B------:R-:W-:-:S02]  /*25a0*/  LEA.HI.X.SX32 R61, R5, R64, 0x1, P4 ;  /* 0x00000040053d7211 */ /* 0x000fc400020f0eff */
[----:B------:R-:W-:Y:S01]  /*25b0*/  LEA.HI.X.SX32 R63, R3, R64, 0x1, P6 ;  /* 0x00000040033f7211 */ /* 0x000fe200030f0eff */
[----:B------:R-:W-:Y:S01]  /*25c0*/  IMAD.MOV.U32 R5, RZ, RZ, RZ ;  /* 0x000000ffff057224 */ /* 0x000fe200078e00ff */
[----:B------:R-:W-:Y:S02]  /*25d0*/  MOV R3, RZ ;  /* 0x000000ff00037202 */ /* 0x000fe40000000f00 */
[----:B------:R-:W-:Y:S02]  /*25e0*/  CS2R R64, SRZ ;  /* 0x0000000000407805 */ /* 0x000fe4000001ff00 */
[----:B------:R-:W-:Y:S01]  /*25f0*/  MOV R10, 0xff800000 ;  /* 0xff800000000a7802 */ /* 0x000fe20000000f00 */
[----:B------:R-:W-:-:S04]  /*2600*/  IMAD.WIDE R198, R199, 0x2, R234 ;  /* 0x00000002c7c67825 */ /* 0x000fc800078e02ea */
[----:B------:R-:W-:-:S04]  /*2610*/  IMAD.WIDE R194, R195, 0x2, R234 ;  /* 0x00000002c3c27825 */ /* 0x000fc800078e02ea */
[----:B------:R-:W-:-:S04]  /*2620*/  IMAD.WIDE R190, R191, 0x2, R234 ;  /* 0x00000002bfbe7825 */ /* 0x000fc800078e02ea */
[----:B------:R-:W-:-:S04]  /*2630*/  IMAD.WIDE R186, R187, 0x2, R234 ;  /* 0x00000002bbba7825 */ /* 0x000fc800078e02ea */
[----:B------:R-:W-:-:S04]  /*2640*/  IMAD.WIDE R182, R183, 0x2, R234 ;  /* 0x00000002b7b67825 */ /* 0x000fc800078e02ea */
[----:B------:R-:W-:-:S04]  /*2650*/  IMAD.WIDE R178, R179, 0x2, R234 ;  /* 0x00000002b3b27825 */ /* 0x000fc800078e02ea */
[----:B01----:R-:W-:-:S07]  /*2660*/  IMAD.WIDE R174, R175, 0x2, R234 ;  /* 0x00000002afae7825 */ /* 0x003fce00078e02ea */
.L_x_1:
[----:B------:R-:W-:-:S04]  /*2670*/  IMAD.WIDE R138, R5, 0x2, R204 ;  /* 0x00000002058a7825 */ /* 0x000fc800078e02cc */
[C---:B------:R-:W-:Y:S01]  /*2680*/  IMAD.WIDE R12, R5.reuse, 0x2, R236 ;  /* 0x00000002050c7825 */ /* 0x040fe200078e02ec */
[----:B------:R-:W2:Y:S03]  /*2690*/  LDG.E.U16 R6, desc[UR10][R138.64] ;  /* 0x0000000a8a067981 */ /* 0x000ea6000c1e1500 */
[C---:B------:R-:W-:Y:S01]  /*26a0*/  IMAD.WIDE R128, R5.reuse, 0x2, R234 ;  /* 0x0000000205807825 */ /* 0x040fe200078e02ea */
[----:B------:R0:W3:Y:S03]  /*26b0*/  LDG.E.U16 R154, desc[UR10][R12.64] ;  /* 0x0000000a0c9a7981 */ /* 0x0000e6000c1e1500 */
[C---:B------:R-:W-:Y:S01]  /*26c0*/  IMAD.WIDE R130, R5.reuse, 0x2, R232 ;  /* 0x0000000205827825 */ /* 0x040fe200078e02e8 */
[----:B------:R1:W4:Y:S03]  /*26d0*/  LDG.E.U16 R157, desc[UR10][R128.64] ;  /* 0x0000000a809d7981 */ /* 0x000326000c1e1500 */
[C---:B------:R-:W-:Y:S01]  /*26e0*/  IMAD.WIDE R136, R5.reuse, 0x2, R224 ;  /* 0x0000000205887825 */ /* 0x040fe200078e02e0 */
[----:B------:R5:W3:Y:S03]  /*26f0*/  LDG.E.U16 R155, desc[UR10][R130.64] ;  /* 0x0000000a829b7981 */ /* 0x000ae6000c1e1500 */
[C---:B0-----:R-:W-:Y:S01]  /*2700*/  IMAD.WIDE R12, R5.reuse, 0x2, R222 ;  /* 0x00000002050c7825 */ /* 0x041fe200078e02de */
[----:B------:R0:W3:Y:S03]  /*2710*/  LDG.E.U16 R143, desc[UR10][R136.64] ;  /* 0x0000000a888f7981 */ /* 0x0000e6000c1e1500 */
[C---:B-1----:R-:W-:Y:S01]  /*2720*/  IMAD.WIDE R128, R5.reuse, 0x2, R220 ;  /* 0x0000000205807825 */ /* 0x042fe200078e02dc */
[----:B------:R1:W4:Y:S03]  /*2730*/  LDG.E.U16 R144, desc[UR10][R12.64] ;  /* 0x0000000a0c907981 */ /* 0x000326000c1e1500 */
[C---:B-----5:R-:W-:Y:S01]  /*2740*/  IMAD.WIDE R130, R5.reuse, 0x2, R202 ;  /* 0x0000000205827825 */ /* 0x060fe200078e02ca */
[----:B------:R5:W4:Y:S03]  /*2750*/  LDG.E.U16 R145, desc[UR10][R128.64] ;  /* 0x0000000a80917981 */ /* 0x000b26000c1e1500 */
[C---:B------:R-:W-:Y:S01]  /*2760*/  IMAD.WIDE R132, R5.reuse, 0x2, R228 ;  /* 0x0000000205847825 */ /* 0x040fe200078e02e4 */
[----:B------:R0:W4:Y:S03]  /*2770*/  LDG.E.U16 R151, desc[UR10][R130.64] ;  /* 0x0000000a82977981 */ /* 0x000126000c1e1500 */
[C---:B------:R-:W-:Y:S01]  /*2780*/  IMAD.WIDE R152, R5.reuse, 0x2, R230 ;  /* 0x0000000205987825 */ /* 0x040fe200078e02e6 */
[----:B------:R1:W4:Y:S03]  /*2790*/  LDG.E.U16 R11, desc[UR10][R132.64] ;  /* 0x0000000a840b7981 */ /* 0x000326000c1e1500 */
[----:B------:R-:W-:-:S02]  /*27a0*/  IMAD.WIDE R134, R5, 0x2, R226 ;  /* 0x0000000205867825 */ /* 0x000fc400078e02e2 */
[----:B------:R-:W4:Y:S02]  /*27b0*/  LDG.E.U16 R152, desc[UR10][R152.64] ;  /* 0x0000000a98987981 */ /* 0x000f24000c1e1500 */
[C---:B0-----:R-:W-:Y:S02]  /*27c0*/  IMAD.WIDE R136, R5.reuse, 0x2, R210 ;  /* 0x0000000205887825 */ /* 0x041fe400078e02d2 */
[----:B------:R0:W4:Y:S02]  /*27d0*/  LDG.E.U16 R142, desc[UR10][R134.64] ;  /* 0x0000000a868e7981 */ /* 0x000124000c1e1500 */
[C---:B------:R-:W-:Y:S02]  /*27e0*/  IMAD.WIDE R242, R5.reuse, 0x2, R200 ;  /* 0x0000000205f27825 */ /* 0x040fe400078e02c8 */
[----:B------:R0:W4:Y:S02]  /*27f0*/  LDG.E.U16 R150, desc[UR10][R136.64] ;  /* 0x0000000a88967981 */ /* 0x000124000c1e1500 */
[----:B------:R-:W-:-:S02]  /*2800*/  IMAD.WIDE R140, R5, 0x2, R214 ;  /* 0x00000002058c7825 */ /* 0x000fc400078e02d6 */
[----:B------:R-:W4:Y:S02]  /*2810*/  LDG.E.U16 R153, desc[UR10][R242.64] ;  /* 0x0000000af2997981 */ /* 0x000f24000c1e1500 */
[C---:B------:R-:W-:Y:S02]  /*2820*/  IMAD.WIDE R138, R5.reuse, 0x2, R212 ;  /* 0x00000002058a7825 */ /* 0x040fe400078e02d4 */
[----:B------:R-:W4:Y:S02]  /*2830*/  LDG.E.U16 R148, desc[UR10][R140.64] ;  /* 0x0000000a8c947981 */ /* 0x000f24000c1e1500 */
[C---:B------:R-:W-:Y:S02]  /*2840*/  IMAD.WIDE R246, R5.reuse, 0x2, R198 ;  /* 0x0000000205f67825 */ /* 0x040fe400078e02c6 */
[----:B------:R0:W4:Y:S02]  /*2850*/  LDG.E.U16 R149, desc[UR10][R138.64] ;  /* 0x0000000a8a957981 */ /* 0x000124000c1e1500 */
[----:B------:R-:W-:-:S02]  /*2860*/  IMAD.WIDE R158, R5, 0x2, R216 ;  /* 0x00000002059e7825 */ /* 0x000fc400078e02d8 */
[----:B------:R-:W4:Y:S02]  /*2870*/  LDG.E.U16 R156, desc[UR10][R246.64] ;  /* 0x0000000af69c7981 */ /* 0x000f24000c1e1500 */
[C---:B-1----:R-:W-:Y:S02]  /*2880*/  IMAD.WIDE R12, R5.reuse, 0x2, R208 ;  /* 0x00000002050c7825 */ /* 0x042fe400078e02d0 */
[----:B------:R-:W4:Y:S02]  /*2890*/  LDG.E.U16 R147, desc[UR10][R158.64] ;  /* 0x0000000a9e937981 */ /* 0x000f24000c1e1500 */
[C---:B-----5:R-:W-:Y:S02]  /*28a0*/  IMAD.WIDE R128, R5.reuse, 0x2, R206 ;  /* 0x0000000205807825 */ /* 0x060fe400078e02ce */
[----:B------:R1:W5:Y:S02]  /*28b0*/  LDG.E.U16 R242, desc[UR10][R12.64] ;  /* 0x0000000a0cf27981 */ /* 0x000364000c1e1500 */
[----:B------:R-:W-:-:S02]  /*28c0*/  IMAD.WIDE R130, R5, 0x2, R196 ;  /* 0x0000000205827825 */ /* 0x000fc400078e02c4 */
[----:B------:R0:W5:Y:S02]  /*28d0*/  LDG.E.U16 R243, desc[UR10][R128.64] ;  /* 0x0000000a80f37981 */ /* 0x000164000c1e1500 */
[C---:B------:R-:W-:Y:S02]  /*28e0*/  IMAD.WIDE R244, R5.reuse, 0x2, R218 ;  /* 0x0000000205f47825 */ /* 0x040fe400078e02da */
[----:B------:R1:W5:Y:S02]  /*28f0*/  LDG.E.U16 R158, desc[UR10][R130.64] ;  /* 0x0000000a829e7981 */ /* 0x000364000c1e1500 */
[C---:B------:R-:W-:Y:S02]  /*2900*/  IMAD.WIDE R132, R5.reuse, 0x2, R194 ;  /* 0x0000000205847825 */ /* 0x040fe400078e02c2 */
[----:B------:R-:W5:Y:S02]  /*2910*/  LDG.E.U16 R146, desc[UR10][R244.64] ;  /* 0x0000000af4927981 */ /* 0x000f64000c1e1500 */
[----:B0-----:R-:W-:-:S02]  /*2920*/  IMAD.WIDE R134, R5, 0x2, R192 ;  /* 0x0000000205867825 */ /* 0x001fc400078e02c0 */
[----:B------:R0:W5:Y:S02]  /*2930*/  LDG.E.U16 R159, desc[UR10][R132.64] ;  /* 0x0000000a849f7981 */ /* 0x000164000c1e1500 */
[----:B------:R-:W-:-:S04]  /*2940*/  IMAD.WIDE R136, R5, 0x2, R190 ;  /* 0x0000000205887825 */ /* 0x000fc800078e02be */
[C---:B------:R-:W-:Y:S01]  /*2950*/  IMAD.WIDE R138, R5.reuse, 0x2, R188 ;  /* 0x00000002058a7825 */ /* 0x040fe200078e02bc */
[----:B------:R0:W5:Y:S03]  /*2960*/  LDG.E.U16 R244, desc[UR10][R134.64] ;  /* 0x0000000a86f47981 */ /* 0x000166000c1e1500 */
[C---:B------:R-:W-:Y:S01]  /*2970*/  IMAD.WIDE R140, R5.reuse, 0x2, R186 ;  /* 0x00000002058c7825 */ /* 0x040fe200078e02ba */
[----:B------:R0:W5:Y:S03]  /*2980*/  LDG.E.U16 R245, desc[UR10][R136.64] ;  /* 0x0000000a88f57981 */ /* 0x000166000c1e1500 */
[C---:B-1----:R-:W-:Y:S01]  /*2990*/  IMAD.WIDE R12, R5.reuse, 0x2, R184 ;  /* 0x00000002050c7825 */ /* 0x042fe200078e02b8 */
[----:B------:R1:W5:Y:S03]  /*29a0*/  LDG.E.U16 R138, desc[UR10][R138.64] ;  /* 0x0000000a8a8a7981 */ /* 0x000366000c1e1500 */
[C---:B------:R-:W-:Y:S01]  /*29b0*/  IMAD.WIDE R128, R5.reuse, 0x2, R182 ;  /* 0x0000000205807825 */ /* 0x040fe200078e02b6 */
[----:B------:R-:W5:Y:S03]  /*29c0*/  LDG.E.U16 R140, desc[UR10][R140.64] ;  /* 0x0000000a8c8c7981 */ /* 0x000f66000c1e1500 */
[C---:B------:R-:W-:Y:S01]  /*29d0*/  IMAD.WIDE R130, R5.reuse, 0x2, R180 ;  /* 0x0000000205827825 */ /* 0x040fe200078e02b4 */
[----:B------:R-:W5:Y:S03]  /*29e0*/  LDG.E.U16 R13, desc[UR10][R12.64] ;  /* 0x0000000a0c0d7981 */ /* 0x000f66000c1e1500 */
[C---:B0-----:R-:W-:Y:S01]  /*29f0*/  IMAD.WIDE R132, R5.reuse, 0x2, R178 ;  /* 0x0000000205847825 */ /* 0x041fe200078e02b2 */
[----:B------:R0:W5:Y:S03]  /*2a00*/  LDG.E.U16 R128, desc[UR10][R128.64] ;  /* 0x0000000a80807981 */ /* 0x000166000c1e1500 */
[C---:B------:R-:W-:Y:S01]  /*2a10*/  IMAD.WIDE R134, R5.reuse, 0x2, R176 ;  /* 0x0000000205867825 */ /* 0x040fe200078e02b0 */
[----:B------:R-:W5:Y:S03]  /*2a20*/  LDG.E.U16 R130, desc[UR10][R130.64] ;  /* 0x0000000a82827981 */ /* 0x000f66000c1e1500 */
[----:B------:R-:W-:Y:S01]  /*2a30*/  IMAD.WIDE R136, R5, 0x2, R174 ;  /* 0x0000000205887825 */ /* 0x000fe200078e02ae */
[----:B------:R0:W5:Y:S04]  /*2a40*/  LDG.E.U16 R246, desc[UR10][R132.64] ;  /* 0x0000000a84f67981 */ /* 0x000168000c1e1500 */
[----:B------:R0:W5:Y:S04]  /*2a50*/  LDG.E.U16 R247, desc[UR10][R134.64] ;  /* 0x0000000a86f77981 */ /* 0x000168000c1e1500 */
[----:B------:R-:W5:Y:S01]  /*2a60*/  LDG.E.U16 R141, desc[UR10][R136.64] ;  /* 0x0000000a888d7981 */ /* 0x000f62000c1e1500 */
[----:B-1----:R-:W0:Y:S01]  /*2a70*/  S2R R139, SR_TID.X ;  /* 0x00000000008b7919 */ /* 0x002e220000002100 */
[----:B------:R-:W1:Y:S01]  /*2a80*/  S2UR UR7, SR_CgaCtaId ;  /* 0x00000000000779c3 */ /* 0x000e620000008800 */
[----:B------:R-:W-:-:S02]  /*2a90*/  UMOV UR5, 0x400 ;  /* 0x0000040000057882 */ /* 0x000fc40000000000 */
[----:B-1----:R-:W-:Y:S01]  /*2aa0*/  ULEA UR5, UR7, UR5, 0x18 ;  /* 0x0000000507057291 */ /* 0x002fe2000f8ec0ff */
[C---:B0-----:R-:W-:Y:S02]  /*2ab0*/  LOP3.LUT R129, R139.reuse, 0xff, RZ, 0xc0, !PT ;  /* 0x000000ff8b817812 */ /* 0x041fe400078ec0ff */
[C---:B------:R-:W-:Y:S02]  /*2ac0*/  SHF.L.U32 R132, R139.reuse, 0x3, RZ ;  /* 0x000000038b847819 */ /* 0x040fe400000006ff */
[----:B------:R-:W-:Y:S01]  /*2ad0*/  LOP3.LUT R12, R139, 0x7, RZ, 0xc0, !PT ;  /* 0x000000078b0c7812 */ /* 0x000fe200078ec0ff */
[----:B------:R-:W-:Y:S01]  /*2ae0*/  IMAD.SHL.U32 R129, R129, 0x2, RZ ;  /* 0x0000000281817824 */ /* 0x000fe200078e00ff */
[----:B------:R-:W-:Y:S01]  /*2af0*/  BAR.SYNC.DEFER_BLOCKING 0x0 ;  /* 0x0000000000007b1d */ /* 0x000fe20000010000 */
[----:B------:R-:W-:Y:S02]  /*2b00*/  LOP3.LUT R131, R139, 0x20, RZ, 0xc0, !PT ;  /* 0x000000208b837812 */ /* 0x000fe400078ec0ff */
[----:B------:R-:W-:-:S03]  /*2b10*/  LOP3.LUT R135, R132, 0x30, RZ, 0xc0, !PT ;  /* 0x0000003084877812 */ /* 0x000fc600078ec0ff */
[C---:B------:R-:W-:Y:S01]  /*2b20*/  IMAD R132, R12.reuse, 0x4, R131 ;  /* 0x000000040c847824 */ /* 0x040fe200078e0283 */
[C---:B------:R-:W-:Y:S01]  /*2b30*/  SHF.L.U32 R131, R12.reuse, 0x4, RZ ;  /* 0x000000040c837819 */ /* 0x040fe200000006ff */
[----:B------:R-:W-:Y:S01]  /*2b40*/  IMAD R135, R12, 0x40, R135 ;  /* 0x000000400c877824 */ /* 0x000fe200078e0287 */
[C---:B------:R-:W-:Y:S02]  /*2b50*/  LOP3.LUT R133, R129.reuse, 0x10, RZ, 0x3c, !PT ;  /* 0x0000001081857812 */ /* 0x040fe400078e3cff */
[----:B------:R-:W-:Y:S01]  /*2b60*/  LOP3.LUT R134, R129, 0x50, RZ, 0x3c, !PT ;  /* 0x0000005081867812 */ /* 0x000fe200078e3cff */
[----:B--2---:R0:W-:Y:S02]  /*2b70*/  STS.U16 [R129+UR5+0xa000], R6 ;  /* 0x00a0000681007988 */ /* 0x0041e40008000405 */
[----:B0-----:R-:W-:-:S05]  /*2b80*/  IMAD.SHL.U32 R6, R139, 0x2, RZ ;  /* 0x000000028b067824 */ /* 0x001fca00078e00ff */
[----:B------:R-:W-:Y:S01]  /*2b90*/  LOP3.LUT R131, R131, 0x30, R6, 0x78, !PT ;  /* 0x0000003083837812 */ /* 0x000fe200078e7806 */
[----:B---3--:R-:W-:Y:S04]  /*2ba0*/  STS.U16 [R129+UR5+0x8000], R154 ;  /* 0x0080009a81007988 */ /* 0x008fe80008000405 */
[----:B------:R-:W-:Y:S01]  /*2bb0*/  IMAD.U32 R12, R132, 0x100, R131 ;  /* 0x00000100840c7824 */ /* 0x000fe200078e0083 */
[C---:B------:R-:W-:Y:S01]  /*2bc0*/  LOP3.LUT R131, R129.reuse, 0x20, RZ, 0x3c, !PT ;  /* 0x0000002081837812 */ /* 0x040fe200078e3cff */
[----:B----4-:R-:W-:Y:S01]  /*2bd0*/  STS.U16 [R129+UR5+0x8200], R157 ;  /* 0x0082009d81007988 */ /* 0x010fe20008000405 */
[----:B------:R-:W-:-:S03]  /*2be0*/  LOP3.LUT R132, R129, 0x30, RZ, 0x3c, !PT ;  /* 0x0000003081847812 */ /* 0x000fc600078e3cff */
[----:B------:R-:W-:Y:S04]  /*2bf0*/  STS.U16 [R129+UR5+0xa200], R151 ;  /* 0x00a2009781007988 */ /* 0x000fe80008000405 */
[----:B------:R-:W-:Y:S04]  /*2c00*/  STS.U16 [R133+UR5+0x8400], R155 ;  /* 0x0084009b85007988 */ /* 0x000fe80008000405 */
[----:B------:R-:W-:Y:S04]  /*2c10*/  STS.U16 [R133+UR5+0x8600], R152 ;  /* 0x0086009885007988 */ /* 0x000fe80008000405 */
[----:B------:R-:W-:Y:S04]  /*2c20*/  STS.U16 [R133+UR5+0xa400], R153 ;  /* 0x00a4009985007988 */ /* 0x000fe80008000405 */
[----:B------:R0:W-:Y:S04]  /*2c30*/  STS.U16 [R133+UR5+0xa600], R156 ;  /* 0x00a6009c85007988 */ /* 0x0001e80008000405 */
[----:B------:R1:W-:Y:S04]  /*2c40*/  STS.U16 [R131+UR5+0x8800], R11 ;  /* 0x0088000b83007988 */ /* 0x0003e80008000405 */
[----:B------:R2:W-:Y:S01]  /*2c50*/  STS.U16 [R131+UR5+0x8a00], R142 ;  /* 0x008a008e83007988 */ /* 0x0005e20008000405 */
[----:B0-----:R-:W-:-:S02]  /*2c60*/  LOP3.LUT R133, R129, 0x40, RZ, 0x3c, !PT ;  /* 0x0000004081857812 */ /* 0x001fc400078e3cff */
[C---:B-1----:R-:W-:Y:S01]  /*2c70*/  LOP3.LUT R11, R129.reuse, 0x60, RZ, 0x3c, !PT ;  /* 0x00000060810b7812 */ /* 0x042fe200078e3cff */
[----:B-----5:R-:W-:Y:S01]  /*2c80*/  STS.U16 [R131+UR5+0xa800], R158 ;  /* 0x00a8009e83007988 */ /* 0x020fe20008000405 */
[----:B--2---:R-:W-:-:S03]  /*2c90*/  LOP3.LUT R142, R129, 0x70, RZ, 0x3c, !PT ;  /* 0x00000070818e7812 */ /* 0x004fc600078e3cff */
        /* <DEDUP_REMOVED lines=20> */
[----:B------:R-:W-:Y:S01]  /*2de0*/  STS.U16 [R142+UR5+0xbe00], R141 ;  /* 0x00be008d8e007988 */ /* 0x000fe20008000405 */
[----:B------:R-:W-:-:S02]  /*2df0*/  LOP3.LUT R135, R135, 0x10, R6, 0x78, !PT ;  /* 0x0000001087877812 */ /* 0x000fc400078e7806 */
[----:B------:R-:W-:-:S04]  /*2e00*/  LOP3.LUT R6, R139, 0x10, RZ, 0xc0, !PT ;  /* 0x000000108b067812 */ /* 0x000fc800078ec0ff */
[----:B------:R-:W-:Y:S01]  /*2e10*/  LEA R6, R6, R135, 0x5 ;  /* 0x0000008706067211 */ /* 0x000fe200078e28ff */
[----:B------:R-:W-:Y:S03]  /*2e20*/  BAR.SYNC.DEFER_BLOCKING 0x0 ;  /* 0x0000000000007b1d */ /* 0x000fe60000010000 */
[----:B0-----:R-:W-:-:S03]  /*2e30*/  LOP3.LUT R13, R6, 0x20, RZ, 0x3c, !PT ;  /* 0x00000020060d7812 */ /* 0x001fc600078e3cff */
[----:B------:R-:W-:Y:S04]  /*2e40*/  LDSM.16.M88.4 R132, [R12+UR5+0x8000] ;  /* 0x008000050c84783b */ /* 0x000fe80008000200 */
[----:B------:R-:W0:Y:S04]  /*2e50*/  LDSM.16.MT88.4 R144, [R13+UR5] ;  /* 0x000000050d90783b */ /* 0x000e280008004200 */
[----:B------:R-:W2:Y:S04]  /*2e60*/  LDSM.16.MT88.4 R156, [R6+UR5] ;  /* 0x00000005069c783b */ /* 0x000ea80008004200 */
[----:B------:R-:W3:Y:S04]  /*2e70*/  LDSM.16.MT88.4 R128, [R13+UR5+0x400] ;  /* 0x000400050d80783b */ /* 0x000ee80008004200 */
[----:B------:R-:W4:Y:S01]  /*2e80*/  LDSM.16.MT88.4 R136, [R6+UR5+0x400] ;  /* 0x000400050688783b */ /* 0x000f220008004200 */
[----:B-1----:R-:W-:-:S03]  /*2e90*/  LOP3.LUT R11, R12, 0x40, RZ, 0x3c, !PT ;  /* 0x000000400c0b7812 */ /* 0x002fc600078e3cff */
[----:B------:R-:W-:Y:S04]  /*2ea0*/  LDSM.16.MT88.4 R152, [R6+UR5+0x800] ;  /* 0x000800050698783b */ /* 0x000fe80008004200 */
[----:B------:R-:W-:Y:S04]  /*2eb0*/  LDSM.16.M88.4 R140, [R11+UR5+0x8000] ;  /* 0x008000050b8c783b */ /* 0x000fe80008000200 */
[----:B------:R-:W1:Y:S01]  /*2ec0*/  LDSM.16.MT88.4 R148, [R13+UR5+0x800] ;  /* 0x000800050d94783b */ /* 0x000e620008004200 */
[-C--:B0-----:R-:W-:Y:S08]  /*2ed0*/  HMMA.16816.F32.BF16 R144, R144, R132.reuse, RZ ;  /* 0x000000849090723c */ /* 0x081ff000000418ff */
[----:B--2---:R-:W-:-:S12]  /*2ee0*/  HMMA.16816.F32.BF16 R156, R156, R132, RZ ;  /* 0x000000849c9c723c */ /* 0x004fd800000418ff */
[-C--:B---3--:R-:W-:Y:S01]  /*2ef0*/  HMMA.16816.F32.BF16 R144, R128, R134.reuse, R144 ;  /* 0x000000868090723c */ /* 0x088fe20000041890 */
[----:B------:R-:W0:Y:S07]  /*2f00*/  LDSM.16.MT88.4 R128, [R13+UR5+0xc00] ;  /* 0x000c00050d80783b */ /* 0x000e2e0008004200 */
[----:B----4-:R-:W-:Y:S01]  /*2f10*/  HMMA.16816.F32.BF16 R136, R136, R134, R156 ;  /* 0x000000868888723c */ /* 0x010fe2000004189c */
[----:B------:R-:W2:Y:S04]  /*2f20*/  LDSM.16.MT88.4 R132, [R6+UR5+0xc00] ;  /* 0x000c00050684783b */ /* 0x000ea80008004200 */
[----:B------:R-:W-:Y:S07]  /*2f30*/  LDSM.16.MT88.4 R156, [R6+UR5+0x1000] ;  /* 0x00100005069c783b */ /* 0x000fee0008004200 */
[-C--:B-1----:R-:W-:Y:S01]  /*2f40*/  HMMA.16816.F32.BF16 R148, R148, R140.reuse, R144 ;  /* 0x0000008c9494723c */ /* 0x082fe20000041890 */
[----:B------:R-:W-:Y:S07]  /*2f50*/  LDSM.16.MT88.4 R144, [R13+UR5+0x1000] ;  /* 0x001000050d90783b */ /* 0x000fee0008004200 */
[----:B------:R-:W-:Y:S01]  /*2f60*/  HMMA.16816.F32.BF16 R152, R152, R140, R136 ;  /* 0x0000008c9898723c */ /* 0x000fe20000041888 */
[----:B------:R-:W1:Y:S11]  /*2f70*/  LDSM.16.M88.4 R136, [R12+UR5+0x8080] ;  /* 0x008080050c88783b */ /* 0x000e760008000200 */
[-C--:B0-----:R-:W-:Y:S01]  /*2f80*/  HMMA.16816.F32.BF16 R148, R128, R142.reuse, R148 ;  /* 0x0000008e8094723c */ /* 0x081fe20000041894 */
[----:B------:R-:W-:Y:S07]  /*2f90*/  LDSM.16.MT88.4 R128, [R13+UR5+0x1400] ;  /* 0x001400050d80783b */ /* 0x000fee0008004200 */
[----:B--2---:R-:W-:Y:S01]  /*2fa0*/  HMMA.16816.F32.BF16 R132, R132, R142, R152 ;  /* 0x0000008e8484723c */ /* 0x004fe20000041898 */
[----:B------:R-:W0:Y:S04]  /*2fb0*/  LDSM.16.MT88.4 R140, [R6+UR5+0x1400] ;  /* 0x00140005068c783b */ /* 0x000e280008004200 */
[----:B------:R-:W-:-:S15]  /*2fc0*/  LDSM.16.MT88.4 R152, [R6+UR5+0x1800] ;  /* 0x001800050698783b */ /* 0x000fde0008004200 */
[-C--:B-1----:R-:W-:Y:S01]  /*2fd0*/  HMMA.16816.F32.BF16 R156, R156, R136.reuse, R132 ;  /* 0x000000889c9c723c */ /* 0x082fe20000041884 */
[----:B------:R-:W1:Y:S07]  /*2fe0*/  LDSM.16.M88.4 R132, [R11+UR5+0x8080] ;  /* 0x008080050b84783b */ /* 0x000e6e0008000200 */
[----:B------:R-:W-:Y:S01]  /*2ff0*/  HMMA.16816.F32.BF16 R144, R144, R136, R148 ;  /* 0x000000889090723c */ /* 0x000fe20000041894 */
[----:B------:R-:W2:Y:S11]  /*3000*/  LDSM.16.MT88.4 R148, [R13+UR5+0x1800] ;  /* 0x001800050d94783b */ /* 0x000eb60008004200 */
[-C--:B0-----:R-:W-:Y:S01]  /*3010*/  HMMA.16816.F32.BF16 R140, R140, R138.reuse, R156 ;  /* 0x0000008a8c8c723c */ /* 0x081fe2000004189c */
[----:B------:R-:W-:Y:S07]  /*3020*/  LDSM.16.MT88.4 R156, [R6+UR5+0x2000] ;  /* 0x00200005069c783b */ /* 0x000fee0008004200 */
[----:B------:R-:W-:Y:S01]  /*3030*/  HMMA.16816.F32.BF16 R144, R128, R138, R144 ;  /* 0x0000008a8090723c */ /* 0x000fe20000041890 */
[----:B------:R-:W0:Y:S04]  /*3040*/  LDSM.16.MT88.4 R128, [R13+UR5+0x1c00] ;  /* 0x001c00050d80783b */ /* 0x000e280008004200 */
[----:B------:R-:W3:Y:S07]  /*3050*/  LDSM.16.MT88.4 R136, [R6+UR5+0x1c00] ;  /* 0x001c00050688783b */ /* 0x000eee0008004200 */
[-C--:B-1----:R-:W-:Y:S01]  /*3060*/  HMMA.16816.F32.BF16 R152, R152, R132.reuse, R140 ;  /* 0x000000849898723c */ /* 0x082fe2000004188c */
[----:B------:R-:W-:Y:S07]  /*3070*/  LDSM.16.M88.4 R140, [R12+UR5+0x8100] ;  /* 0x008100050c8c783b */ /* 0x000fee0008000200 */
[----:B--2---:R-:W-:Y:S01]  /*3080*/  HMMA.16816.F32.BF16 R148, R148, R132, R144 ;  /* 0x000000849494723c */ /* 0x004fe20000041890 */
[----:B------:R-:W1:-:S15]  /*3090*/  LDSM.16.MT88.4 R144, [R13+UR5+0x2000] ;  /* 0x002000050d90783b */ /* 0x000e5e0008004200 */
[----:B------:R-:W-:-:S04]  /*30a0*/  NOP ;  /* 0x0000000000007918 */ /* 0x000fc80000000000 */
[-C--:B0-----:R-:W-:Y:S01]  /*30b0*/  HMMA.16816.F32.BF16 R148, R128, R134.reuse, R148 ;  /* 0x000000868094723c */ /* 0x081fe20000041894 */
[----:B------:R-:W0:Y:S07]  /*30c0*/  LDSM.16.MT88.4 R128, [R6+UR5+0x2400] ;  /* 0x002400050680783b */ /* 0x000e2e0008004200 */
[----:B---3--:R-:W-:Y:S01]  /*30d0*/  HMMA.16816.F32.BF16 R136, R136, R134, R152 ;  /* 0x000000868888723c */ /* 0x008fe20000041898 */
[----:B------:R-:W2:Y:S04]  /*30e0*/  LDSM.16.MT88.4 R132, [R13+UR5+0x2400] ;  /* 0x002400050d84783b */ /* 0x000ea80008004200 */
[----:B------:R-:W-:Y:S07]  /*30f0*/  LDSM.16.MT88.4 R152, [R6+UR5+0x2800] ;  /* 0x002800050698783b */ /* 0x000fee0008004200 */
[-C--:B-1----:R-:W-:Y:S01]  /*3100*/  HMMA.16816.F32.BF16 R144, R144, R140.reuse, R148 ;  /* 0x0000008c9090723c */ /* 0x082fe20000041894 */
[----:B------:R-:W-:Y:S07]  /*3110*/  LDSM.16.MT88.4 R148, [R13+UR5+0x2800] ;  /* 0x002800050d94783b */ /* 0x000fee0008004200 */
[----:B------:R-:W-:Y:S01]  /*3120*/  HMMA.16816.F32.BF16 R156, R156, R140, R136 ;  /* 0x0000008c9c9c723c */ /* 0x000fe20000041888 */
[----:B------:R-:W1:-:S15]  /*3130*/  LDSM.16.M88.4 R136, [R11+UR5+0x8100] ;  /* 0x008100050b88783b */ /* 0x000e5e0008000200 */
[----:B------:R-:W-:-:S04]  /*3140*/  NOP ;  /* 0x0000000000007918 */ /* 0x000fc80000000000 */
[-C--:B0-----:R-:W-:Y:S01]  /*3150*/  HMMA.16816.F32.BF16 R128, R128, R142.reuse, R156 ;  /* 0x0000008e8080723c */ /* 0x081fe2000004189c */
[----:B------:R-:W-:Y:S07]  /*3160*/  LDSM.16.MT88.4 R156, [R13+UR5+0x3000] ;  /* 0x003000050d9c783b */ /* 0x000fee0008004200 */
[----:B--2---:R-:W-:Y:S01]  /*3170*/  HMMA.16816.F32.BF16 R140, R132, R142, R144 ;  /* 0x0000008e848c723c */ /* 0x004fe20000041890 */
[----:B------:R-:W0:Y:S04]  /*3180*/  LDSM.16.MT88.4 R144, [R6+UR5+0x2c00] ;  /* 0x002c00050690783b */ /* 0x000e280008004200 */
[----:B------:R-:W2:Y:S07]  /*3190*/  LDSM.16.MT88.4 R132, [R13+UR5+0x2c00] ;  /* 0x002c00050d84783b */ /* 0x000eae0008004200 */
[-C--:B-1----:R-:W-:Y:S01]  /*31a0*/  HMMA.16816.F32.BF16 R152, R152, R136.reuse, R128 ;  /* 0x000000889898723c */ /* 0x082fe20000041880 */
[----:B------:R-:W-:Y:S07]  /*31b0*/  LDSM.16.M88.4 R128, [R12+UR5+0x8180] ;  /* 0x008180050c80783b */ /* 0x000fee0008000200 */
[----:B------:R-:W-:Y:S01]  /*31c0*/  HMMA.16816.F32.BF16 R148, R148, R136, R140 ;  /* 0x000000889494723c */ /* 0x000fe2000004188c */
[----:B------:R-:W1:Y:S11]  /*31d0*/  LDSM.16.MT88.4 R140, [R6+UR5+0x3000] ;  /* 0x00300005068c783b */ /* 0x000e760008004200 */
        /* <DEDUP_REMOVED lines=15> */
[----:B------:R-:W1:Y:S07]  /*32d0*/  LDSM.16.M88.4 R148, [R12+UR5+0x8200] ;  /* 0x008200050c94783b */ /* 0x000e6e0008000200 */
[----:B------:R-:W-:Y:S01]  /*32e0*/  HMMA.16816.F32.BF16 R156, R152, R144, R156 ;  /* 0x00000090989c723c */ /* 0x000fe2000004189c */
[----:B------:R-:W3:Y:S11]  /*32f0*/  LDSM.16.MT88.4 R152, [R13+UR5+0x4000] ;  /* 0x004000050d98783b */ /* 0x000ef60008004200 */
[-C--:B0-----:R-:W-:Y:S01]  /*3300*/  HMMA.16816.F32.BF16 R132, R136, R146.reuse, R132 ;  /* 0x000000928884723c */ /* 0x081fe20000041884 */
[----:B------:R-:W0:Y:S07]  /*3310*/  LDSM.16.MT88.4 R136, [R13+UR5+0x4400] ;  /* 0x004400050d88783b */ /* 0x000e2e0008004200 */
[----:B--2---:R-:W-:Y:S01]  /*3320*/  HMMA.16816.F32.BF16 R156, R128, R146, R156 ;  /* 0x00000092809c723c */ /* 0x004fe2000004189c */
[----:B------:R-:W2:Y:S04]  /*3330*/  LDSM.16.MT88.4 R128, [R6+UR5+0x4400] ;  /* 0x004400050680783b */ /* 0x000ea80008004200 */
[----:B------:R-:W-:Y:S07]  /*3340*/  LDSM.16.MT88.4 R144, [R6+UR5+0x4800] ;  /* 0x004800050690783b */ /* 0x000fee0008004200 */
[-C--:B-1----:R-:W-:Y:S01]  /*3350*/  HMMA.16816.F32.BF16 R132, R140, R148.reuse, R132 ;  /* 0x000000948c84723c */ /* 0x082fe20000041884 */
[----:B------:R-:W-:Y:S07]  /*3360*/  LDSM.16.M88.4 R140, [R11+UR5+0x8200] ;  /* 0x008200050b8c783b */ /* 0x000fee0008000200 */
[----:B---3--:R-:W-:Y:S01]  /*3370*/  HMMA.16816.F32.BF16 R156, R152, R148, R156 ;  /* 0x00000094989c723c */ /* 0x008fe2000004189c */
[----:B------:R-:W1:-:S15]  /*3380*/  LDSM.16.MT88.4 R152, [R13+UR5+0x4800] ;  /* 0x004800050d98783b */ /* 0x000e5e0008004200 */
[----:B------:R-:W-:-:S04]  /*3390*/  NOP ;  /* 0x0000000000007918 */ /* 0x000fc80000000000 */
[-C--:B0-----:R-:W-:Y:S01]  /*33a0*/  HMMA.16816.F32.BF16 R156, R136, R150.reuse, R156 ;  /* 0x00000096889c723c */ /* 0x081fe2000004189c */
[----:B------:R-:W0:Y:S07]  /*33b0*/  LDSM.16.MT88.4 R136, [R6+UR5+0x4c00] ;  /* 0x004c00050688783b */ /* 0x000e2e0008004200 */
[----:B--2---:R-:W-:Y:S01]  /*33c0*/  HMMA.16816.F32.BF16 R128, R128, R150, R132 ;  /* 0x000000968080723c */ /* 0x004fe20000041884 */
[----:B------:R-:W2:Y:S04]  /*33d0*/  LDSM.16.MT88.4 R132, [R13+UR5+0x4c00] ;  /* 0x004c00050d84783b */ /* 0x000ea80008004200 */
[----:B------:R-:W-:Y:S07]  /*33e0*/  LDSM.16.M88.4 R148, [R12+UR5+0x8280] ;  /* 0x008280050c94783b */ /* 0x000fee0008000200 */
[-C--:B-1----:R-:W-:Y:S01]  /*33f0*/  HMMA.16816.F32.BF16 R156, R152, R140.reuse, R156 ;  /* 0x0000008c989c723c */ /* 0x082fe2000004189c */
[----:B------:R-:W-:Y:S07]  /*3400*/  LDSM.16.MT88.4 R152, [R13+UR5+0x5000] ;  /* 0x005000050d98783b */ /* 0x000fee0008004200 */
[----:B------:R-:W-:Y:S01]  /*3410*/  HMMA.16816.F32.BF16 R128, R144, R140, R128 ;  /* 0x0000008c9080723c */ /* 0x000fe20000041880 */
[----:B------:R-:W1:-:S15]  /*3420*/  LDSM.16.MT88.4 R144, [R6+UR5+0x5000] ;  /* 0x005000050690783b */ /* 0x000e5e0008004200 */
[----:B------:R-:W-:-:S04]  /*3430*/  NOP ;  /* 0x0000000000007918 */ /* 0x000fc80000000000 */
[-C--:B0-----:R-:W-:Y:S01]  /*3440*/  HMMA.16816.F32.BF16 R128, R136, R142.reuse, R128 ;  /* 0x0000008e8880723c */ /* 0x081fe20000041880 */
[----:B------:R-:W0:Y:S07]  /*3450*/  LDSM.16.MT88.4 R136, [R6+UR5+0x5400] ;  /* 0x005400050688783b */ /* 0x000e2e0008004200 */
[----:B--2---:R-:W-:Y:S01]  /*3460*/  HMMA.16816.F32.BF16 R156, R132, R142, R156 ;  /* 0x0000008e849c723c */ /* 0x004fe2000004189c */
[----:B------:R-:W2:Y:S04]  /*3470*/  LDSM.16.MT88.4 R132, [R13+UR5+0x5400] ;  /* 0x005400050d84783b */ /* 0x000ea80008004200 */
[----:B------:R-:W-:Y:S07]  /*3480*/  LDSM.16.MT88.4 R140, [R6+UR5+0x5800] ;  /* 0x00580005068c783b */ /* 0x000fee0008004200 */
[-C--:B-1----:R-:W-:Y:S01]  /*3490*/  HMMA.16816.F32.BF16 R128, R144, R148.reuse, R128 ;  /* 0x000000949080723c */ /* 0x082fe20000041880 */
[----:B------:R-:W1:Y:S07]  /*34a0*/  LDSM.16.M88.4 R144, [R11+UR5+0x8280] ;  /* 0x008280050b90783b */ /* 0x000e6e0008000200 */
[----:B------:R-:W-:Y:S01]  /*34b0*/  HMMA.16816.F32.BF16 R156, R152, R148, R156 ;  /* 0x00000094989c723c */ /* 0x000fe2000004189c */
[----:B------:R-:W3:Y:S11]  /*34c0*/  LDSM.16.MT88.4 R152, [R13+UR5+0x5800] ;  /* 0x005800050d98783b */ /* 0x000ef60008004200 */
[-C--:B0-----:R-:W-:Y:S01]  /*34d0*/  HMMA.16816.F32.BF16 R128, R136, R150.reuse, R128 ;  /* 0x000000968880723c */ /* 0x081fe20000041880 */
[----:B------:R-:W-:Y:S07]  /*34e0*/  LDSM.16.MT88.4 R136, [R13+UR5+0x5c00] ;  /* 0x005c00050d88783b */ /* 0x000fee0008004200 */
[----:B--2---:R-:W-:Y:S01]  /*34f0*/  HMMA.16816.F32.BF16 R156, R132, R150, R156 ;  /* 0x00000096849c723c */ /* 0x004fe2000004189c */
[----:B------:R-:W0:Y:S04]  /*3500*/  LDSM.16.MT88.4 R132, [R6+UR5+0x5c00] ;  /* 0x005c00050684783b */ /* 0x000e280008004200 */
[----:B------:R-:W-:Y:S07]  /*3510*/  LDSM.16.MT88.4 R148, [R6+UR5+0x6000] ;  /* 0x006000050694783b */ /* 0x000fee0008004200 */
[-C--:B-1----:R-:W-:Y:S01]  /*3520*/  HMMA.16816.F32.BF16 R128, R140, R144.reuse, R128 ;  /* 0x000000908c80723c */ /* 0x082fe20000041880 */
[----:B------:R-:W1:Y:S07]  /*3530*/  LDSM.16.M88.4 R140, [R12+UR5+0x8300] ;  /* 0x008300050c8c783b */ /* 0x000e6e0008000200 */
[----:B---3--:R-:W-:Y:S01]  /*3540*/  HMMA.16816.F32.BF16 R156, R152, R144, R156 ;  /* 0x00000090989c723c */ /* 0x008fe2000004189c */
[----:B------:R-:W2:Y:S11]  /*3550*/  LDSM.16.MT88.4 R152, [R13+UR5+0x6000] ;  /* 0x006000050d98783b */ /* 0x000eb60008004200 */
[-C--:B0-----:R-:W-:Y:S01]  /*3560*/  HMMA.16816.F32.BF16 R128, R132, R146.reuse, R128 ;  /* 0x000000928480723c */ /* 0x081fe20000041880 */
[----:B------:R-:W0:Y:S07]  /*3570*/  LDSM.16.MT88.4 R132, [R6+UR5+0x6400] ;  /* 0x006400050684783b */ /* 0x000e2e0008004200 */
[----:B------:R-:W-:Y:S01]  /*3580*/  HMMA.16816.F32.BF16 R156, R136, R146, R156 ;  /* 0x00000092889c723c */ /* 0x000fe2000004189c */
[----:B------:R-:W3:Y:S04]  /*3590*/  LDSM.16.MT88.4 R136, [R13+UR5+0x6400] ;  /* 0x006400050d88783b */ /* 0x000ee80008004200 */
[----:B------:R-:W-:Y:S07]  /*35a0*/  LDSM.16.MT88.4 R144, [R6+UR5+0x6800] ;  /* 0x006800050690783b */ /* 0x000fee0008004200 */
[-C--:B-1----:R-:W-:Y:S01]  /*35b0*/  HMMA.16816.F32.BF16 R128, R148, R140.reuse, R128 ;  /* 0x0000008c9480723c */ /* 0x082fe20000041880 */
[----:B------:R-:W1:Y:S07]  /*35c0*/  LDSM.16.M88.4 R148, [R11+UR5+0x8300] ;  /* 0x008300050b94783b */ /* 0x000e6e0008000200 */
[----:B--2---:R-:W-:Y:S01]  /*35d0*/  HMMA.16816.F32.BF16 R152, R152, R140, R156 ;  /* 0x0000008c9898723c */ /* 0x004fe2000004189c */
[----:B------:R-:W2:Y:S11]  /*35e0*/  LDSM.16.MT88.4 R156, [R13+UR5+0x6800] ;  /* 0x006800050d9c783b */ /* 0x000eb60008004200 */
[-C--:B0-----:R-:W-:Y:S01]  /*35f0*/  HMMA.16816.F32.BF16 R128, R132, R142.reuse, R128 ;  /* 0x0000008e8480723c */ /* 0x081fe20000041880 */
[----:B------:R-:W0:Y:S07]  /*3600*/  LDSM.16.MT88.4 R132, [R13+UR5+0x6c00] ;  /* 0x006c00050d84783b */ /* 0x000e2e0008004200 */
[----:B---3--:R-:W-:Y:S01]  /*3610*/  HMMA.16816.F32.BF16 R152, R136, R142, R152 ;  /* 0x0000008e8898723c */ /* 0x008fe20000041898 */
[----:B------:R-:W3:Y:S04]  /*3620*/  LDSM.16.MT88.4 R136, [R6+UR5+0x6c00] ;  /* 0x006c00050688783b */ /* 0x000ee80008004200 */
[----:B------:R-:W-:Y:S07]  /*3630*/  LDSM.16.M88.4 R140, [R12+UR5+0x8380] ;  /* 0x008380050c8c783b */ /* 0x000fee0008000200 */
[-C--:B-1----:R-:W-:Y:S01]  /*3640*/  HMMA.16816.F32.BF16 R128, R144, R148.reuse, R128 ;  /* 0x000000949080723c */ /* 0x082fe20000041880 */
[----:B------:R-:W-:Y:S07]  /*3650*/  LDSM.16.MT88.4 R144, [R6+UR5+0x7000] ;  /* 0x007000050690783b */ /* 0x000fee0008004200 */
        /* <DEDUP_REMOVED lines=11> */
[----:B------:R-:W1:Y:S11]  /*3710*/  LDSM.16.M88.4 R144, [R11+UR5+0x8380] ;  /* 0x008380050b90783b */ /* 0x000e760008000200 */
[-C--:B0-----:R-:W-:Y:S08]  /*3720*/  HMMA.16816.F32.BF16 R132, R132, R142.reuse, R152 ;  /* 0x0000008e8484723c */ /* 0x081ff00000041898 */
[----:B--2---:R-:W-:Y:S01]  /*3730*/  HMMA.16816.F32.BF16 R128, R136, R142, R128 ;  /* 0x0000008e8880723c */ /* 0x004fe20000041880 */
[----:B------:R-:W0:Y:S04]  /*3740*/  LDSM.16.MT88.4 R136, [R6+UR5+0x7c00] ;  /* 0x007c00050688783b */ /* 0x000e280008004200 */
[----:B------:R-:W2:-:S15]  /*3750*/  LDSM.16.MT88.4 R140, [R13+UR5+0x7c00] ;  /* 0x007c00050d8c783b */ /* 0x000e9e0008004200 */
[-C--:B-1----:R-:W-:Y:S08]  /*3760*/  HMMA.16816.F32.BF16 R128, R148, R144.reuse, R128 ;  /* 0x000000909480723c */ /* 0x082ff00000041880 */
[----:B------:R-:W-:-:S12]  /*3770*/  HMMA.16816.F32.BF16 R132, R156, R144, R132 ;  /* 0x000000909c84723c */ /* 0x000fd80000041884 */
[-C--:B0-----:R-:W-:Y:S08]  /*3780*/  HMMA.16816.F32.BF16 R128, R136, R146.reuse, R128 ;  /* 0x000000928880723c */ /* 0x081ff00000041880 */
[----:B--2---:R-:W-:Y:S11]  /*3790*/  HMMA.16816.F32.BF16 R132, R140, R146, R132 ;  /* 0x000000928c84723c */ /* 0x004ff60000041884 */
[----:B------:R-:W-:Y:S01]  /*37a0*/  FMUL R11, R128, UR9 ;  /* 0x00000009800b7c20 */ /* 0x000fe20008400000 */
[----:B------:R-:W-:Y:S01]  /*37b0*/  FMUL R12, R129, UR9 ;  /* 0x00000009810c7c20 */ /* 0x000fe20008400000 */
[----:B------:R-:W-:Y:S01]  /*37c0*/  FMUL R136, R130, UR9 ;  /* 0x0000000982887c20 */ /* 0x000fe20008400000 */
[----:B------:R-:W-:-:S05]  /*37d0*/  FMUL R137, R131, UR9 ;  /* 0x0000000983897c20 */ /* 0x000fca0008400000 */
[----:B------:R-:W-:Y:S01]  /*37e0*/  FMUL R138, R132, UR9 ;  /* 0x00000009848a7c20 */ /* 0x000fe20008400000 */
[----:B------:R-:W-:Y:S01]  /*37f0*/  FMUL R139, R133, UR9 ;  /* 0x00000009858b7c20 */ /* 0x000fe20008400000 */
[----:B------:R-:W-:Y:S01]  /*3800*/  FMUL R6, R134, UR9 ;  /* 0x0000000986067c20 */ /* 0x000fe20008400000 */
[----:B------:R-:W-:Y:S01]  /*3810*/  FMUL R13, R135, UR9 ;  /* 0x00000009870d7c20 */ /* 0x000fe20008400000 */
[----:B------:R-:W-:Y:S02]  /*3820*/  FMNMX R12, R11, R12, !PT ;  /* 0x0000000c0b0c7209 */ /* 0x000fe40007800000 */
[----:B------:R-:W-:Y:S02]  /*3830*/  FMNMX R136, R136, R137, !PT ;  /* 0x0000008988887209 */ /* 0x000fe40007800000 */
[----:B------:R-:W-:Y:S02]  /*3840*/  FMNMX R138, R138, R139, !PT ;  /* 0x0000008b8a8a7209 */ /* 0x000fe40007800000 */
[----:B------:R-:W-:Y:S01]  /*3850*/  FMNMX R6, R6, R13, !PT ;  /* 0x0000000d06067209 */ /* 0x000fe20007800000 */
[----:B------:R-:W0:Y:S04]  /*3860*/  SHFL.BFLY PT, R139, R136, 0x2, 0x1f ;  /* 0x0c401f00888b7f89 */ /* 0x000e2800000e0000 */
[----:B------:R-:W1:Y:S04]  /*3870*/  SHFL.BFLY PT, R13, R12, 0x2, 0x1f ;  /* 0x0c401f000c0d7f89 */ /* 0x000e6800000e0000 */
[----:B------:R-:W2:Y:S04]  /*3880*/  SHFL.BFLY PT, R141, R138, 0x2, 0x1f ;  /* 0x0c401f008a8d7f89 */ /* 0x000ea800000e0000 */
[----:B------:R-:W3:Y:S01]  /*3890*/  SHFL.BFLY PT, R143, R6, 0x2, 0x1f ;  /* 0x0c401f00068f7f89 */ /* 0x000ee200000e0000 */
[----:B------:R-:W4:Y:S01]  /*38a0*/  S2R R11, SR_TID.X ;  /* 0x00000000000b7919 */ /* 0x000f220000002100 */
[----:B0-----:R-:W-:-:S02]  /*38b0*/  FMNMX R139, R136, R139, !PT ;  /* 0x0000008b888b7209 */ /* 0x001fc40007800000 */
[----:B-1----:R-:W-:Y:S02]  /*38c0*/  FMNMX R137, R12, R13, !PT ;  /* 0x0000000d0c897209 */ /* 0x002fe40007800000 */
[----:B--2---:R-:W-:Y:S02]  /*38d0*/  FMNMX R141, R138, R141, !PT ;  /* 0x0000008d8a8d7209 */ /* 0x004fe40007800000 */
[----:B---3--:R-:W-:Y:S01]  /*38e0*/  FMNMX R143, R6, R143, !PT ;  /* 0x0000008f068f7209 */ /* 0x008fe20007800000 */
[----:B------:R-:W0:Y:S04]  /*38f0*/  SHFL.BFLY PT, R142, R137, 0x1, 0x1f ;  /* 0x0c201f00898e7f89 */ /* 0x000e2800000e0000 */
[----:B------:R-:W1:Y:S04]  /*3900*/  SHFL.BFLY PT, R144, R139, 0x1, 0x1f ;  /* 0x0c201f008b907f89 */ /* 0x000e6800000e0000 */
[----:B------:R-:W2:Y:S04]  /*3910*/  SHFL.BFLY PT, R136, R141, 0x1, 0x1f ;  /* 0x0c201f008d887f89 */ /* 0x000ea800000e0000 */
[----:B------:R-:W3:Y:S01]  /*3920*/  SHFL.BFLY PT, R138, R143, 0x1, 0x1f ;  /* 0x0c201f008f8a7f89 */ /* 0x000ee200000e0000 */
[----:B----4-:R-:W-:Y:S01]  /*3930*/  IMAD.SHL.U32 R12, R11, 0x2, RZ ;  /* 0x000000020b0c7824 */ /* 0x010fe200078e00ff */
[----:B------:R-:W-:-:S02]  /*3940*/  UMOV UR5, 0x400 ;  /* 0x0000040000057882 */ /* 0x000fc40000000000 */
[----:B------:R-:W-:Y:S02]  /*3950*/  ULEA UR5, UR7, UR5, 0x18 ;  /* 0x0000000507057291 */ /* 0x000fe4000f8ec0ff */
[----:B------:R-:W-:Y:S02]  /*3960*/  LOP3.LUT R13, R12, 0x38, RZ, 0xc0, !PT ;  /* 0x000000380c0d7812 */ /* 0x000fe400078ec0ff */
[----:B------:R-:W-:-:S03]  /*3970*/  SHF.R.U32.HI R6, RZ, 0x3, R11 ;  /* 0x00000003ff067819 */ /* 0x000fc6000001160b */
[----:B------:R-:W-:Y:S01]  /*3980*/  VIADD R140, R13, UR5 ;  /* 0x000000050d8c7c36 */ /* 0x000fe20008000000 */
[----:B------:R-:W-:Y:S01]  /*3990*/  LOP3.LUT R145, R6, 0x4, RZ, 0xc0, !PT ;  /* 0x0000000406917812 */ /* 0x000fe200078ec0ff */
[----:B------:R-:W-:Y:S01]  /*39a0*/  BAR.SYNC.DEFER_BLOCKING 0x0 ;  /* 0x0000000000007b1d */ /* 0x000fe20000010000 */
[----:B0-----:R-:W-:Y:S02]  /*39b0*/  FMNMX R137, R137, R142, !PT ;  /* 0x0000008e89897209 */ /* 0x001fe40007800000 */
[----:B------:R-:W-:Y:S02]  /*39c0*/  IADD3 R140, PT, PT, R140, R145, RZ ;  /* 0x000000918c8c7210 */ /* 0x000fe40007ffe0ff */
[----:B-1----:R-:W-:Y:S02]  /*39d0*/  FMNMX R139, R139, R144, !PT ;  /* 0x000000908b8b7209 */ /* 0x002fe40007800000 */
[----:B--2---:R-:W-:Y:S02]  /*39e0*/  FMNMX R141, R141, R136, !PT ;  /* 0x000000888d8d7209 */ /* 0x004fe40007800000 */
[----:B---3--:R-:W-:Y:S01]  /*39f0*/  FMNMX R143, R143, R138, !PT ;  /* 0x0000008a8f8f7209 */ /* 0x008fe20007800000 */
[----:B------:R-:W-:Y:S04]  /*3a00*/  @P0 STS [R140+0x8000], R137 ;  /* 0x008000898c000388 */ /* 0x000fe80000000800 */
[----:B------:R-:W-:Y:S04]  /*3a10*/  @P0 STS [R140+0x8040], R139 ;  /* 0x0080408b8c000388 */ /* 0x000fe80000000800 */
[----:B------:R-:W-:Y:S04]  /*3a20*/  @P0 STS [R140+0x8080], R141 ;  /* 0x0080808d8c000388 */ /* 0x000fe80000000800 */
[----:B------:R-:W-:Y:S01]  /*3a30*/  @P0 STS [R140+0x80c0], R143 ;  /* 0x0080c08f8c000388 */ /* 0x000fe20000000800 */
[----:B------:R-:W-:-:S04]  /*3a40*/  LOP3.LUT R148, R11, 0xff, RZ, 0xc0, !PT ;  /* 0x000000ff0b947812 */ /* 0x000fc800078ec0ff */
[----:B------:R-:W-:Y:S01]  /*3a50*/  LEA R148, R148, UR5, 0x2 ;  /* 0x0000000594947c11 */ /* 0x000fe2000f8e10ff */
[----:B------:R-:W-:Y:S06]  /*3a60*/  BAR.SYNC.DEFER_BLOCKING 0x0 ;  /* 0x0000000000007b1d */ /* 0x000fec0000010000 */
[----:B------:R-:W0:Y:S04]  /*3a70*/  @!P2 LDS R4, [R148+0x8000] ;  /* 0x008000009404a984 */ /* 0x000e280000000800 */
[----:B0-----:R-:W0:Y:S02]  /*3a80*/  SHFL.BFLY PT, R145, R4, 0x1, 0x1f ;  /* 0x0c201f0004917f89 */ /* 0x001e2400000e0000 */
[----:B0-----:R-:W-:-:S05]  /*3a90*/  FMNMX R145, R4, R145, !PT ;  /* 0x0000009104917209 */ /* 0x001fca0007800000 */
[----:B------:R-:W-:Y:S01]  /*3aa0*/  @P1 STS [R148+0x8000], R145 ;  /* 0x0080009194001388 */ /* 0x000fe20000000800 */
[----:B------:R-:W-:Y:S06]  /*3ab0*/  BAR.SYNC.DEFER_BLOCKING 0x0 ;  /* 0x0000000000007b1d */ /* 0x000fec0000010000 */
[----:B------:R-:W0:Y:S04]  /*3ac0*/  LDS R6, [R13+UR5+0x8000] ;  /* 0x008000050d067984 */ /* 0x000e280008000800 */
[----:B------:R-:W1:Y:S04]  /*3ad0*/  LDS R138, [R13+UR5+0x8080] ;  /* 0x008080050d8a7984 */ /* 0x000e680008000800 */
[----:B------:R-:W2:Y:S04]  /*3ae0*/  LDS R137, [R13+UR5+0x8040] ;  /* 0x008040050d897984 */ /* 0x000ea80008000800 */
[----:B------:R-:W3:Y:S01]  /*3af0*/  LDS R139, [R13+UR5+0x80c0] ;  /* 0x0080c0050d8b7984 */ /* 0x000ee20008000800 */
[----:B0-----:R-:W-:-:S05]  /*3b00*/  FMNMX R6, R6, R7, !PT ;  /* 0x0000000706067209 */ /* 0x001fca0007800000 */
[----:B------:R-:W-:Y:S01]  /*3b10*/  FFMA R128, R128, UR9, -R6 ;  /* 0x0000000980807c23 */ /* 0x000fe20008000806 */
[----:B-1----:R-:W-:-:S03]  /*3b20*/  FMNMX R151, R138, R9, !PT ;  /* 0x000000098a977209 */ /* 0x002fc60007800000 */
[----:B------:R-:W-:Y:S01]  /*3b30*/  FMUL R128, R128, 1.4426950216293334961 ;  /* 0x3fb8aa3b80807820 */ /* 0x000fe20000400000 */
[----:B--2---:R-:W-:Y:S01]  /*3b40*/  FMNMX R150, R137, R8, !PT ;  /* 0x0000000889967209 */ /* 0x004fe20007800000 */
[----:B------:R-:W-:Y:S01]  /*3b50*/  FFMA R129, R129, UR9, -R6 ;  /* 0x0000000981817c23 */ /* 0x000fe20008000806 */
[----:B---3--:R-:W-:Y:S01]  /*3b60*/  FMNMX R152, R139, R10, !PT ;  /* 0x0000000a8b987209 */ /* 0x008fe20007800000 */
[----:B------:R0:W-:Y:S02]  /*3b70*/  MUFU.EX2 R136, R128 ;  /* 0x0000008000887308 */ /* 0x0001e40000000800 */
[--C-:B------:R-:W-:Y:S01]  /*3b80*/  FFMA R130, R130, UR9, -R150.reuse ;  /* 0x0000000982827c23 */ /* 0x100fe20008000896 */
[----:B------:R-:W-:Y:S01]  /*3b90*/  FMUL R129, R129, 1.4426950216293334961 ;  /* 0x3fb8aa3b81817820 */ /* 0x000fe20000400000 */
[----:B------:R-:W-:Y:S01]  /*3ba0*/  FFMA R131, R131, UR9, -R150 ;  /* 0x0000000983837c23 */ /* 0x000fe20008000896 */
[--C-:B0-----:R-:W-:Y:S01]  /*3bb0*/  FFMA R128, R133, UR9, -R151.reuse ;  /* 0x0000000985807c23 */ /* 0x101fe20008000897 */
[----:B------:R-:W-:Y:S01]  /*3bc0*/  FFMA R132, R132, UR9, -R151 ;  /* 0x0000000984847c23 */ /* 0x000fe20008000897 */
[----:B------:R-:W-:-:S02]  /*3bd0*/  FFMA R134, R134, UR9, -R152 ;  /* 0x0000000986867c23 */ /* 0x000fc40008000898 */
[----:B------:R-:W-:Y:S01]  /*3be0*/  FMUL R139, R128, 1.4426950216293334961 ;  /* 0x3fb8aa3b808b7820 */ /* 0x000fe20000400000 */
[----:B------:R-:W-:Y:S01]  /*3bf0*/  FFMA R128, R135, UR9, -R152 ;  /* 0x0000000987807c23 */ /* 0x000fe20008000898 */
[----:B------:R-:W-:Y:S01]  /*3c00*/  FMUL R130, R130, 1.4426950216293334961 ;  /* 0x3fb8aa3b82827820 */ /* 0x000fe20000400000 */
[----:B------:R0:W1:Y:S01]  /*3c10*/  MUFU.EX2 R137, R129 ;  /* 0x0000008100897308 */ /* 0x0000620000000800 */
[----:B------:R-:W-:Y:S01]  /*3c20*/  FMUL R131, R131, 1.4426950216293334961 ;  /* 0x3fb8aa3b83837820 */ /* 0x000fe20000400000 */
[----:B------:R-:W-:Y:S01]  /*3c30*/  FMUL R132, R132, 1.4426950216293334961 ;  /* 0x3fb8aa3b84847820 */ /* 0x000fe20000400000 */
[----:B------:R-:W-:Y:S01]  /*3c40*/  FMUL R128, R128, 1.4426950216293334961 ;  /* 0x3fb8aa3b80807820 */ /* 0x000fe20000400000 */
[----:B0-----:R-:W-:-:S04]  /*3c50*/  FMUL R129, R134, 1.4426950216293334961 ;  /* 0x3fb8aa3b86817820 */ /* 0x001fc80000400000 */
[----:B------:R-:W-:Y:S08]  /*3c60*/  MUFU.EX2 R130, R130 ;  /* 0x0000008200827308 */ /* 0x000ff00000000800 */
[----:B------:R1:W0:Y:S08]  /*3c70*/  MUFU.EX2 R138, R131 ;  /* 0x00000083008a7308 */ /* 0x0002300000000800 */
[----:B------:R-:W-:Y:S08]  /*3c80*/  MUFU.EX2 R133, R132 ;  /* 0x0000008400857308 */ /* 0x000ff00000000800 */
[----:B------:R-:W2:Y:S08]  /*3c90*/  MUFU.EX2 R139, R139 ;  /* 0x0000008b008b7308 */ /* 0x000eb00000000800 */
[----:B------:R-:W-:Y:S08]  /*3ca0*/  MUFU.EX2 R135, R129 ;  /* 0x0000008100877308 */ /* 0x000ff00000000800 */
[----:B------:R-:W3:Y:S01]  /*3cb0*/  MUFU.EX2 R134, R128 ;  /* 0x0000008000867308 */ /* 0x000ee20000000800 */
[----:B-1----:R-:W-:Y:S01]  /*3cc0*/  FADD R131, R136, R137 ;  /* 0x0000008988837221 */ /* 0x002fe20000000000 */
[----:B0-----:R-:W-:Y:S01]  /*3cd0*/  FADD R141, R130, R138 ;  /* 0x0000008a828d7221 */ /* 0x001fe20000000000 */
[----:B--2---:R-:W-:-:S03]  /*3ce0*/  FADD R132, R133, R139 ;  /* 0x0000008b85847221 */ /* 0x004fc60000000000 */
[----:B------:R-:W0:Y:S04]  /*3cf0*/  SHFL.BFLY PT, R144, R131, 0x2, 0x1f ;  /* 0x0c401f0083907f89 */ /* 0x000e2800000e0000 */
[----:B------:R-:W1:Y:S01]  /*3d00*/  SHFL.BFLY PT, R146, R141, 0x2, 0x1f ;  /* 0x0c401f008d927f89 */ /* 0x000e6200000e0000 */
[----:B---3--:R-:W-:-:S03]  /*3d10*/  FADD R142, R135, R134 ;  /* 0x00000086878e7221 */ /* 0x008fc60000000000 */
[----:B------:R-:W2:Y:S04]  /*3d20*/  SHFL.BFLY PT, R143, R132, 0x2, 0x1f ;  /* 0x0c401f00848f7f89 */ /* 0x000ea800000e0000 */
[----:B------:R-:W3:Y:S01]  /*3d30*/  SHFL.BFLY PT, R145, R142, 0x2, 0x1f ;  /* 0x0c401f008e917f89 */ /* 0x000ee200000e0000 */
[----:B0-----:R-:W-:Y:S01]  /*3d40*/  FADD R144, R131, R144 ;  /* 0x0000009083907221 */ /* 0x001fe20000000000 */
[----:B-1----:R-:W-:-:S04]  /*3d50*/  FADD R146, R141, R146 ;  /* 0x000000928d927221 */ /* 0x002fc80000000000 */
[----:B------:R-:W0:Y:S01]  /*3d60*/  SHFL.BFLY PT, R129, R144, 0x1, 0x1f ;  /* 0x0c201f0090817f89 */ /* 0x000e2200000e0000 */
[----:B--2---:R-:W-:Y:S01]  /*3d70*/  FADD R128, R132, R143 ;  /* 0x0000008f84807221 */ /* 0x004fe20000000000 */
[----:B---3--:R-:W-:Y:S02]  /*3d80*/  FADD R147, R142, R145 ;  /* 0x000000918e937221 */ /* 0x008fe40000000000 */
[----:B------:R-:W1:Y:S04]  /*3d90*/  SHFL.BFLY PT, R143, R146, 0x1, 0x1f ;  /* 0x0c201f00928f7f89 */ /* 0x000e6800000e0000 */
[----:B------:R-:W2:Y:S04]  /*3da0*/  SHFL.BFLY PT, R145, R128, 0x1, 0x1f ;  /* 0x0c201f0080917f89 */ /* 0x000ea800000e0000 */
[----:B------:R-:W3:Y:S01]  /*3db0*/  SHFL.BFLY PT, R154, R147, 0x1, 0x1f ;  /* 0x0c201f00939a7f89 */ /* 0x000ee200000e0000 */
[----:B0-----:R-:W-:Y:S01]  /*3dc0*/  FADD R131, R144, R129 ;  /* 0x0000008190837221 */ /* 0x001fe20000000000 */
[----:B------:R-:W-:Y:S01]  /*3dd0*/  BAR.SYNC.DEFER_BLOCKING 0x0 ;  /* 0x0000000000007b1d */ /* 0x000fe20000010000 */
[----:B-1----:R-:W-:Y:S01]  /*3de0*/  FADD R143, R146, R143 ;  /* 0x0000008f928f7221 */ /* 0x002fe20000000000 */
[----:B--2---:R-:W-:Y:S01]  /*3df0*/  FADD R145, R128, R145 ;  /* 0x0000009180917221 */ /* 0x004fe20000000000 */
[----:B---3--:R-:W-:-:S03]  /*3e00*/  FADD R141, R147, R154 ;  /* 0x0000009a938d7221 */ /* 0x008fc60000000000 */
[----:B------:R-:W-:Y:S04]  /*3e10*/  @P0 STS [R140+0x8000], R131 ;  /* 0x008000838c000388 */ /* 0x000fe80000000800 */
[----:B------:R-:W-:Y:S04]  /*3e20*/  @P0 STS [R140+0x8040], R143 ;  /* 0x0080408f8c000388 */ /* 0x000fe80000000800 */
[----:B------:R-:W-:Y:S04]  /*3e30*/  @P0 STS [R140+0x8080], R145 ;  /* 0x008080918c000388 */ /* 0x000fe80000000800 */
[----:B------:R-:W-:Y:S01]  /*3e40*/  @P0 STS [R140+0x80c0], R141 ;  /* 0x0080c08d8c000388 */ /* 0x000fe20000000800 */
[----:B------:R-:W-:Y:S06]  /*3e50*/  BAR.SYNC.DEFER_BLOCKING 0x0 ;  /* 0x0000000000007b1d */ /* 0x000fec0000010000 */
[----:B------:R-:W0:Y:S01]  /*3e60*/  @!P2 LDS R2, [R148+0x8000] ;  /* 0x008000009402a984 */ /* 0x000e220000000800 */
[C---:B------:R-:W-:Y:S01]  /*3e70*/  LOP3.LUT R132, R11.reuse, 0x10, RZ, 0xc0, !PT ;  /* 0x000000100b847812 */ /* 0x040fe200078ec0ff */
[----:B------:R-:W-:-:S03]  /*3e80*/  IMAD.SHL.U32 R128, R11, 0x20, RZ ;  /* 0x000000200b807824 */ /* 0x000fc600078e00ff */
[----:B------:R-:W-:Y:S01]  /*3e90*/  LEA R147, R132, UR5, 0x7 ;  /* 0x0000000584937c11 */ /* 0x000fe2000f8e38ff */
[----:B0-----:R-:W0:Y:S01]  /*3ea0*/  SHFL.BFLY PT, R129, R2, 0x1, 0x1f ;  /* 0x0c201f0002817f89 */ /* 0x001e2200000e0000 */
[----:B------:R-:W-:Y:S02]  /*3eb0*/  LOP3.LUT R132, R128, 0x60, RZ, 0xc0, !PT ;  /* 0x0000006080847812 */ /* 0x000fe400078ec0ff */
[----:B------:R-:W-:Y:S02]  /*3ec0*/  SHF.R.S32.HI R131, RZ, 0x2, R11 ;  /* 0x00000002ff837819 */ /* 0x000fe4000001140b */
[----:B------:R-:W-:Y:S01]  /*3ed0*/  LOP3.LUT R141, R11, 0x20, RZ, 0xc0, !PT ;  /* 0x000000200b8d7812 */ /* 0x000fe200078ec0ff */
[----:B------:R-:W-:Y:S01]  /*3ee0*/  IMAD.IADD R142, R132, 0x1, R147 ;  /* 0x00000001848e7824 */ /* 0x000fe200078e0293 */
[----:B------:R-:W-:Y:S01]  /*3ef0*/  SGXT R132, R131, 0x1 ;  /* 0x000000018384781a */ /* 0x000fe20000000200 */
[----:B0-----:R-:W-:-:S05]  /*3f00*/  FADD R149, R2, R129 ;  /* 0x0000008102957221 */ /* 0x001fca0000000000 */
[----:B------:R0:W-:Y:S01]  /*3f10*/  @P1 STS [R148+0x8000], R149 ;  /* 0x0080009594001388 */ /* 0x0001e20000000800 */
[----:B------:R-:W-:Y:S02]  /*3f20*/  LOP3.LUT R131, R11, 0xe0, RZ, 0xc0, !PT ;  /* 0x000000e00b837812 */ /* 0x000fe400078ec0ff */
[----:B------:R-:W-:Y:S02]  /*3f30*/  SHF.R.U32.HI R144, RZ, 0x1, R141 ;  /* 0x00000001ff907819 */ /* 0x000fe4000001168d */
[----:B------:R-:W-:Y:S02]  /*3f40*/  LOP3.LUT R141, R132, 0x90, RZ, 0xc0, !PT ;  /* 0x00000090848d7812 */ /* 0x000fe400078ec0ff */
[----:B------:R-:W-:Y:S01]  /*3f50*/  LEA R142, R131, R142, 0x3 ;  /* 0x0000008e838e7211 */ /* 0x000fe200078e18ff */
[----:B------:R-:W-:Y:S01]  /*3f60*/  IMAD.WIDE R146, R3, 0x2, R170 ;  /* 0x0000000203927825 */ /* 0x000fe200078e02aa */
[----:B------:R-:W-:-:S03]  /*3f70*/  LOP3.LUT R131, R141, 0x10, R12, 0x78, !PT ;  /* 0x000000108d837812 */ /* 0x000fc600078e780c */
[----:B------:R-:W-:Y:S01]  /*3f80*/  FADD R7, -R6, R7 ;  /* 0x0000000706077221 */ /* 0x000fe20000000100 */
[----:B------:R-:W-:Y:S01]  /*3f90*/  FADD R8, -R150, R8 ;  /* 0x0000000896087221 */ /* 0x000fe20000000100 */
[----:B------:R-:W-:Y:S01]  /*3fa0*/  SHF.R.S32.HI R143, RZ, 0x6, R11 ;  /* 0x00000006ff8f7819 */ /* 0x000fe2000001140b */
[----:B------:R-:W-:Y:S01]  /*3fb0*/  IMAD.IADD R129, R131, 0x1, R142 ;  /* 0x0000000183817824 */ /* 0x000fe200078e028e */
[----:B------:R-:W-:Y:S01]  /*3fc0*/  BAR.SYNC.DEFER_BLOCKING 0x0 ;  /* 0x0000000000007b1d */ /* 0x000fe20000010000 */
[----:B0-----:R-:W-:Y:S01]  /*3fd0*/  FMUL R149, R8, 1.4426950216293334961 ;  /* 0x3fb8aa3b08957820 */ /* 0x001fe20000400000 */
[----:B------:R-:W-:Y:S01]  /*3fe0*/  SGXT R140, R143, 0x1 ;  /* 0x000000018f8c781a */ /* 0x000fe20000000200 */
[----:B------:R-:W-:Y:S01]  /*3ff0*/  FMUL R148, R7, 1.4426950216293334961 ;  /* 0x3fb8aa3b07947820 */ /* 0x000fe20000400000 */
[----:B------:R-:W-:Y:S01]  /*4000*/  FADD R8, -R151, R9 ;  /* 0x0000000997087221 */ /* 0x000fe20000000100 */
[----:B------:R-:W-:Y:S01]  /*4010*/  FADD R9, -R152, R10 ;  /* 0x0000000a98097221 */ /* 0x000fe20000000100 */
[----:B------:R-:W-:-:S02]  /*4020*/  LOP3.LUT R143, R140, 0x90, RZ, 0xc0, !PT ;  /* 0x000000908c8f7812 */ /* 0x000fc400078ec0ff */
[----:B------:R-:W-:Y:S02]  /*4030*/  FMUL R8, R8, 1.4426950216293334961 ;  /* 0x3fb8aa3b08087820 */ /* 0x000fe40000400000 */
[----:B------:R-:W-:Y:S01]  /*4040*/  LOP3.LUT R132, R143, 0x17e, R12, 0x78, !PT ;  /* 0x0000017e8f847812 */ /* 0x000fe200078e780c */
[----:B------:R0:W2:Y:S01]  /*4050*/  LDG.E.U16 R142, desc[UR10][R146.64] ;  /* 0x0000000a928e7981 */ /* 0x0000a2000c1e1500 */
[----:B------:R-:W-:-:S03]  /*4060*/  LOP3.LUT R144, R141, R144, RZ, 0x3c, !PT ;  /* 0x000000908d907212 */ /* 0x000fc600078e3cff */
[----:B------:R-:W-:Y:S01]  /*4070*/  LDS R10, [R13+UR5+0x8000] ;  /* 0x008000050d0a7984 */ /* 0x000fe20008000800 */
[----:B0-----:R-:W-:-:S05]  /*4080*/  IMAD.WIDE R146, R3, 0x2, R160 ;  /* 0x0000000203927825 */ /* 0x001fca00078e02a0 */
[----:B------:R0:W3:Y:S01]  /*4090*/  LDG.E.U16 R7, desc[UR10][R146.64] ;  /* 0x0000000a92077981 */ /* 0x0000e2000c1e1500 */
[----:B------:R1:W4:Y:S01]  /*40a0*/  MUFU.EX2 R12, R8 ;  /* 0x00000008000c7308 */ /* 0x0003220000000800 */
[----:B0-----:R-:W-:Y:S02]  /*40b0*/  IMAD.WIDE R146, R3, 0x2, R14 ;  /* 0x0000000203927825 */ /* 0x001fe400078e020e */
[----:B-1----:R-:W-:Y:S04]  /*40c0*/  LDS R8, [R13+UR5+0x8080] ;  /* 0x008080050d087984 */ /* 0x002fe80008000800 */
[----:B------:R0:W5:Y:S02]  /*40d0*/  LDG.E.U16 R146, desc[UR10][R146.64] ;  /* 0x0000000a92927981 */ /* 0x000164000c1e1500 */
[----:B0-----:R-:W-:-:S02]  /*40e0*/  FMUL R147, R9, 1.4426950216293334961 ;  /* 0x3fb8aa3b09937820 */ /* 0x001fc40000400000 */
[----:B------:R-:W0:Y:S01]  /*40f0*/  LDS R9, [R13+UR5+0x80c0] ;  /* 0x0080c0050d097984 */ /* 0x000e220008000800 */
[----:B------:R-:W-:Y:S02]  /*4100*/  LOP3.LUT R140, R141, 0x160, R128, 0xf8, !PT ;  /* 0x000001608d8c7812 */ /* 0x000fe400078ef880 */
[----:B------:R-:W-:Y:S02]  /*4110*/  LOP3.LUT R141, R128, 0x360, RZ, 0xc0, !PT ;  /* 0x00000360808d7812 */ /* 0x000fe400078ec0ff */
[----:B------:R-:W-:Y:S02]  /*4120*/  LOP3.LUT R128, R140, 0x10, R11, 0x78, !PT ;  /* 0x000000108c807812 */ /* 0x000fe400078e780b */
[----:B------:R1:W0:Y:S01]  /*4130*/  LDS R11, [R13+UR5+0x8040] ;  /* 0x008040050d0b7984 */ /* 0x0002220008000800 */
[----:B------:R-:W-:Y:S01]  /*4140*/  IADD3 R131, PT, PT, R144, UR5, R141 ;  /* 0x0000000590837c10 */ /* 0x000fe2000fffe08d */
[C---:B------:R-:W-:Y:S01]  /*4150*/  IMAD.WIDE R140, R3.reuse, 0x2, R168 ;  /* 0x00000002038c7825 */ /* 0x040fe200078e02a8 */
[----:B-1----:R-:W1:Y:S03]  /*4160*/  MUFU.EX2 R13, R147 ;  /* 0x00000093000d7308 */ /* 0x002e660000000800 */
[----:B------:R-:W-:-:S02]  /*4170*/  IMAD.WIDE R144, R3, 0x2, R166 ;  /* 0x0000000203907825 */ /* 0x000fc400078e02a6 */
[----:B------:R-:W5:Y:S02]  /*4180*/  LDG.E.U16 R141, desc[UR10][R140.64] ;  /* 0x0000000a8c8d7981 */ /* 0x000f64000c1e1500 */
[----:B------:R-:W-:-:S04]  /*4190*/  IMAD.WIDE R156, R3, 0x2, R172 ;  /* 0x00000002039c7825 */ /* 0x000fc800078e02ac */
[C---:B------:R-:W-:Y:S01]  /*41a0*/  IMAD.WIDE R154, R3.reuse, 0x2, R162 ;  /* 0x00000002039a7825 */ /* 0x040fe200078e02a2 */
[----:B------:R-:W5:Y:S04]  /*41b0*/  LDG.E.U16 R143, desc[UR10][R156.64] ;  /* 0x0000000a9c8f7981 */ /* 0x000f68000c1e1500 */
[----:B------:R1:W5:Y:S01]  /*41c0*/  LDG.E.U16 R140, desc[UR10][R144.64] ;  /* 0x0000000a908c7981 */ /* 0x000362000c1e1500 */
[C---:B----4-:R-:W-:Y:S01]  /*41d0*/  FMUL R92, R12.reuse, R92 ;  /* 0x0000005c0c5c7220 */ /* 0x050fe20000400000 */
[----:B------:R-:W-:Y:S01]  /*41e0*/  FMUL R93, R12, R93 ;  /* 0x0000005d0c5d7220 */ /* 0x000fe20000400000 */
[----:B-1----:R-:W-:-:S04]  /*41f0*/  IMAD.WIDE R144, R3, 0x2, R164 ;  /* 0x0000000203907825 */ /* 0x002fc800078e02a4 */
[C---:B------:R-:W-:Y:S01]  /*4200*/  FMUL R88, R12.reuse, R88 ;  /* 0x000000580c587220 */ /* 0x040fe20000400000 */
[C---:B------:R-:W-:Y:S01]  /*4210*/  FMUL R89, R12.reuse, R89 ;  /* 0x000000590c597220 */ /* 0x040fe20000400000 */
[----:B------:R-:W-:Y:S01]  /*4220*/  IMAD.WIDE R156, R3, 0x2, R22 ;  /* 0x00000002039c7825 */ /* 0x000fe200078e0216 */
[----:B------:R-:W4:Y:S03]  /*4230*/  LDG.E.U16 R145, desc[UR10][R144.64] ;  /* 0x0000000a90917981 */ /* 0x000f26000c1e1500 */
[C---:B------:R-:W-:Y:S01]  /*4240*/  FMUL R64, R12.reuse, R64 ;  /* 0x000000400c407220 */ /* 0x040fe20000400000 */
        /* <DEDUP_REMOVED lines=8> */
[----:B------:R1:W4:Y:S01]  /*42d0*/  LDG.E.U16 R144, desc[UR10][R154.64] ;  /* 0x0000000a9a907981 */ /* 0x000322000c1e1500 */
[C---:B------:R-:W-:Y:S01]  /*42e0*/  FMUL R81, R12.reuse, R81 ;  /* 0x000000510c517220 */ /* 0x040fe20000400000 */
[C---:B------:R-:W-:Y:S01]  /*42f0*/  FMUL R84, R12.reuse, R84 ;  /* 0x000000540c547220 */ /* 0x040fe20000400000 */
[----:B------:R-:W-:Y:S01]  /*4300*/  FMUL R85, R12, R85 ;  /* 0x000000550c557220 */ /* 0x000fe20000400000 */
        /* <DEDUP_REMOVED lines=15> */
[----:B------:R-:W-:Y:S01]  /*4400*/  FMUL R87, R13, R87 ;  /* 0x000000570d577220 */ /* 0x000fe20000400000 */
[----:B-1----:R-:W-:-:S04]  /*4410*/  IMAD.WIDE R154, R3, 0x2, R16 ;  /* 0x00000002039a7825 */ /* 0x002fc800078e0210 */
[----:B0-----:R-:W-:Y:S01]  /*4420*/  FFMA2 R12, R238.F32x2.HI_LO, R12.F32x2.HI_LO, R8.F32x2.HI_LO ;  /* 0x0000000cee0c7249 */ /* 0x001fe20000000008 */
[----:B------:R-:W0:Y:S01]  /*4430*/  MUFU.EX2 R148, R148 ;  /* 0x0000009400947308 */ /* 0x000e220000000800 */
[----:B------:R1:W4:Y:S01]  /*4440*/  LDG.E.U16 R250, desc[UR10][R156.64] ;  /* 0x0000000a9cfa7981 */ /* 0x000322000c1e1500 */
[----:B------:R-:W-:-:S03]  /*4450*/  IMAD.WIDE R8, R3, 0x2, R26 ;  /* 0x0000000203087825 */ /* 0x000fc600078e021a */
[----:B------:R0:W4:Y:S03]  /*4460*/  LDG.E.U16 R249, desc[UR10][R154.64] ;  /* 0x0000000a9af97981 */ /* 0x000126000c1e1500 */
[----:B------:R-:W0:Y:S01]  /*4470*/  MUFU.EX2 R149, R149 ;  /* 0x0000009500957308 */ /* 0x000e220000000800 */
[----:B------:R0:W4:Y:S01]  /*4480*/  LDG.E.U16 R248, desc[UR10][R8.64] ;  /* 0x0000000a08f87981 */ /* 0x000122000c1e1500 */
[----:B-1----:R-:W-:-:S04]  /*4490*/  IMAD.WIDE R156, R3, 0x2, R30 ;  /* 0x00000002039c7825 */ /* 0x002fc800078e021e */
[C---:B0-----:R-:W-:Y:S01]  /*44a0*/  IMAD.WIDE R154, R3.reuse, 0x2, R32 ;  /* 0x00000002039a7825 */ /* 0x041fe200078e0220 */
[----:B------:R0:W4:Y:S03]  /*44b0*/  LDG.E.U16 R247, desc[UR10][R156.64] ;  /* 0x0000000a9cf77981 */ /* 0x000126000c1e1500 */
[C---:B------:R-:W-:Y:S01]  /*44c0*/  IMAD.WIDE R8, R3.reuse, 0x2, R24 ;  /* 0x0000000203087825 */ /* 0x040fe200078e0218 */
[----:B------:R1:W4:Y:S04]  /*44d0*/  LDG.E.U16 R246, desc[UR10][R154.64] ;  /* 0x0000000a9af67981 */ /* 0x000328000c1e1500 */
[----:B------:R1:W4:Y:S01]  /*44e0*/  LDG.E.U16 R245, desc[UR10][R8.64] ;  /* 0x0000000a08f57981 */ /* 0x000322000c1e1500 */
[----:B0-----:R-:W-:-:S04]  /*44f0*/  IMAD.WIDE R156, R3, 0x2, R34 ;  /* 0x00000002039c7825 */ /* 0x001fc800078e0222 */
[C---:B-1----:R-:W-:Y:S01]  /*4500*/  IMAD.WIDE R154, R3.reuse, 0x2, R36 ;  /* 0x00000002039a7825 */ /* 0x042fe200078e0224 */
[----:B------:R0:W4:Y:S03]  /*4510*/  LDG.E.U16 R244, desc[UR10][R156.64] ;  /* 0x0000000a9cf47981 */ /* 0x000126000c1e1500 */
[C---:B------:R-:W-:Y:S01]  /*4520*/  IMAD.WIDE R8, R3.reuse, 0x2, R40 ;  /* 0x0000000203087825 */ /* 0x040fe200078e0228 */
[----:B------:R1:W4:Y:S03]  /*4530*/  LDG.E.U16 R243, desc[UR10][R154.64] ;  /* 0x0000000a9af37981 */ /* 0x000326000c1e1500 */
[C---:B------:R-:W-:Y:S01]  /*4540*/  FMUL R124, R148.reuse, R124 ;  /* 0x0000007c947c7220 */ /* 0x040fe20000400000 */
[C---:B------:R-:W-:Y:S01]  /*4550*/  FMUL R125, R148.reuse, R125 ;  /* 0x0000007d947d7220 */ /* 0x040fe20000400000 */
[C---:B------:R-:W-:Y:S01]  /*4560*/  FMUL R120, R148.reuse, R120 ;  /* 0x0000007894787220 */ /* 0x040fe20000400000 */
[C---:B------:R-:W-:Y:S01]  /*4570*/  FMUL R121, R148.reuse, R121 ;  /* 0x0000007994797220 */ /* 0x040fe20000400000 */
[----:B------:R-:W-:Y:S01]  /*4580*/  FMUL R116, R148, R116 ;  /* 0x0000007494747220 */ /* 0x000fe20000400000 */
[----:B0-----:R-:W-:-:S04]  /*4590*/  IMAD.WIDE R156, R3, 0x2, R28 ;  /* 0x00000002039c7825 */ /* 0x001fc800078e021c */
[C---:B------:R-:W-:Y:S01]  /*45a0*/  FMUL R117, R148.reuse, R117 ;  /* 0x0000007594757220 */ /* 0x040fe20000400000 */
[C---:B------:R-:W-:Y:S01]  /*45b0*/  FMUL R112, R148.reuse, R112 ;  /* 0x0000007094707220 */ /* 0x040fe20000400000 */
[----:B------:R-:W-:Y:S01]  /*45c0*/  FMUL R113, R148, R113 ;  /* 0x0000007194717220 */ /* 0x000fe20000400000 */
[----:B-1----:R-:W-:-:S04]  /*45d0*/  IMAD.WIDE R154, R3, 0x2, R42 ;  /* 0x00000002039a7825 */ /* 0x002fc800078e022a */
        /* <DEDUP_REMOVED lines=24> */
[----:B------:R0:W4:Y:S01]  /*4760*/  LDG.E.U16 R242, desc[UR10][R8.64] ;  /* 0x0000000a08f27981 */ /* 0x000122000c1e1500 */
[----:B------:R-:W-:-:S02]  /*4770*/  FFMA2 R148, R240.F32x2.HI_LO, R148.F32x2.HI_LO, R10.F32x2.HI_LO ;  /* 0x00000094f0947249 */ /* 0x000fc4000000000a */
[C---:B------:R-:W-:Y:S01]  /*4780*/  IMAD.WIDE R158, R3.reuse, 0x2, R20 ;  /* 0x00000002039e7825 */ /* 0x040fe200078e0214 */
[----:B------:R1:W4:Y:S04]  /*4790*/  LDG.E.U16 R241, desc[UR10][R156.64] ;  /* 0x0000000a9cf17981 */ /* 0x000328000c1e1500 */
[----:B------:R1:W4:Y:S01]  /*47a0*/  LDG.E.U16 R240, desc[UR10][R154.64] ;  /* 0x0000000a9af07981 */ /* 0x000322000c1e1500 */
[----:B0-----:R-:W-:-:S03]  /*47b0*/  IMAD.WIDE R8, R3, 0x2, R44 ;  /* 0x0000000203087825 */ /* 0x001fc600078e022c */
[----:B------:R-:W4:Y:S01]  /*47c0*/  LDG.E.U16 R251, desc[UR10][R158.64] ;  /* 0x0000000a9efb7981 */ /* 0x000f22000c1e1500 */
[----:B-1----:R-:W-:-:S03]  /*47d0*/  IMAD.WIDE R156, R3, 0x2, R46 ;  /* 0x00000002039c7825 */ /* 0x002fc600078e022e */
[----:B------:R0:W4:Y:S01]  /*47e0*/  LDG.E.U16 R239, desc[UR10][R8.64] ;  /* 0x0000000a08ef7981 */ /* 0x000122000c1e1500 */
[----:B------:R-:W-:-:S03]  /*47f0*/  IMAD.WIDE R154, R3, 0x2, R38 ;  /* 0x00000002039a7825 */ /* 0x000fc600078e0226 */
[----:B------:R1:W4:Y:S01]  /*4800*/  LDG.E.U16 R238, desc[UR10][R156.64] ;  /* 0x0000000a9cee7981 */ /* 0x000322000c1e1500 */
[----:B------:R-:W-:-:S03]  /*4810*/  IMAD.WIDE R10, R3, 0x2, R18 ;  /* 0x00000002030a7825 */ /* 0x000fc600078e0212 */
[----:B------:R1:W4:Y:S01]  /*4820*/  LDG.E.U16 R159, desc[UR10][R154.64] ;  /* 0x0000000a9a9f7981 */ /* 0x000322000c1e1500 */
[----:B0-----:R-:W-:-:S03]  /*4830*/  IMAD.WIDE R8, R3, 0x2, R50 ;  /* 0x0000000203087825 */ /* 0x001fc600078e0232 */
[----:B------:R-:W4:Y:S01]  /*4840*/  LDG.E.U16 R10, desc[UR10][R10.64] ;  /* 0x0000000a0a0a7981 */ /* 0x000f22000c1e1500 */
[----:B-1----:R-:W-:-:S03]  /*4850*/  IMAD.WIDE R156, R3, 0x2, R54 ;  /* 0x00000002039c7825 */ /* 0x002fc600078e0236 */
[----:B------:R0:W4:Y:S01]  /*4860*/  LDG.E.U16 R158, desc[UR10][R8.64] ;  /* 0x0000000a089e7981 */ /* 0x000122000c1e1500 */
[----:B------:R-:W-:-:S03]  /*4870*/  IMAD.WIDE R154, R3, 0x2, R56 ;  /* 0x00000002039a7825 */ /* 0x000fc600078e0238 */
[----:B------:R-:W4:Y:S01]  /*4880*/  LDG.E.U16 R157, desc[UR10][R156.64] ;  /* 0x0000000a9c9d7981 */ /* 0x000f22000c1e1500 */
[----:B0-----:R-:W-:-:S03]  /*4890*/  IMAD.WIDE R8, R3, 0x2, R48 ;  /* 0x0000000203087825 */ /* 0x001fc600078e0230 */
[----:B------:R0:W4:Y:S04]  /*48a0*/  LDG.E.U16 R156, desc[UR10][R154.64] ;  /* 0x0000000a9a9c7981 */ /* 0x000128000c1e1500 */
[----:B------:R1:W4:Y:S01]  /*48b0*/  LDG.E.U16 R11, desc[UR10][R8.64] ;  /* 0x0000000a080b7981 */ /* 0x000322000c1e1500 */
[----:B0-----:R-:W-:-:S04]  /*48c0*/  IMAD.WIDE R154, R3, 0x2, R58 ;  /* 0x00000002039a7825 */ /* 0x001fc800078e023a */
[C---:B-1----:R-:W-:Y:S01]  /*48d0*/  IMAD.WIDE R8, R3.reuse, 0x2, R60 ;  /* 0x0000000203087825 */ /* 0x042fe200078e023c */
[----:B------:R0:W4:Y:S04]  /*48e0*/  LDG.E.U16 R147, desc[UR10][R154.64] ;  /* 0x0000000a9a937981 */ /* 0x000128000c1e1500 */
[----:B------:R1:W4:Y:S01]  /*48f0*/  LDG.E.U16 R153, desc[UR10][R8.64] ;  /* 0x0000000a08997981 */ /* 0x000322000c1e1500 */
[----:B0-----:R-:W-:-:S04]  /*4900*/  IMAD.WIDE R154, R3, 0x2, R62 ;  /* 0x00000002039a7825 */ /* 0x001fc800078e023e */
[----:B-1----:R-:W-:Y:S02]  /*4910*/  IMAD.WIDE R8, R3, 0x2, R52 ;  /* 0x0000000203087825 */ /* 0x002fe400078e0234 */
[----:B------:R-:W4:Y:S04]  /*4920*/  LDG.E.U16 R154, desc[UR10][R154.64] ;  /* 0x0000000a9a9a7981 */ /* 0x000f28000c1e1500 */
[----:B------:R0:W4:Y:S01]  /*4930*/  LDG.E.U16 R155, desc[UR10][R8.64] ;  /* 0x0000000a089b7981 */ /* 0x000122000c1e1500 */
[----:B------:R-:W-:Y:S01]  /*4940*/  BAR.SYNC.DEFER_BLOCKING 0x0 ;  /* 0x0000000000007b1d */ /* 0x000fe20000010000 */
[----:B0-----:R-:W-:Y:S02]  /*4950*/  F2FP.BF16.F32.PACK_AB R8, R137, R136 ;  /* 0x000000888908723e */ /* 0x001fe400000010ff */
[----:B------:R-:W-:-:S03]  /*4960*/  F2FP.BF16.F32.PACK_AB R9, R138, R130 ;  /* 0x000000828a09723e */ /* 0x000fc600000010ff */
[----:B--2---:R-:W-:Y:S04]  /*4970*/  STS.U16 [R132+UR5+0x8200], R142 ;  /* 0x0082008e84007988 */ /* 0x004fe80008000405 */
[----:B---3--:R0:W-:Y:S02]  /*4980*/  STS.U16 [R132+UR5+0x8c00], R7 ;  /* 0x008c000784007988 */ /* 0x0081e40008000405 */
[----:B0-----:R-:W0:Y:S02]  /*4990*/  LDC R7, c[0x0][0x3d4] ;  /* 0x0000f500ff077b82 */ /* 0x001e240000000800 */
[----:B-----5:R-:W-:Y:S04]  /*49a0*/  STS.U16 [R132+UR5+0x8e00], R146 ;  /* 0x008e009284007988 */ /* 0x020fe80008000405 */
        /* <DEDUP_REMOVED lines=20> */
[----:B------:R-:W-:Y:S01]  /*4af0*/  STS.U16 [R132+UR5+0xae00], R159 ;  /* 0x00ae009f84007988 */ /* 0x000fe20008000405 */
[----:B-1----:R-:W-:-:S03]  /*4b00*/  F2FP.BF16.F32.PACK_AB R10, R139, R133 ;  /* 0x000000858b0a723e */ /* 0x002fc600000010ff */
[----:B------:R-:W-:Y:S04]  /*4b10*/  STS.U16 [R132+UR5+0xb000], R158 ;  /* 0x00b0009e84007988 */ /* 0x000fe80008000405 */
[----:B------:R-:W-:Y:S04]  /*4b20*/  STS.U16 [R132+UR5+0xb200], R157 ;  /* 0x00b2009d84007988 */ /* 0x000fe80008000405 */
[----:B------:R1:W-:Y:S04]  /*4b30*/  STS.U16 [R132+UR5+0xb600], R11 ;  /* 0x00b6000b84007988 */ /* 0x0003e80008000405 */
[----:B------:R-:W-:Y:S01]  /*4b40*/  STS.U16 [R132+UR5+0xb400], R156 ;  /* 0x00b4009c84007988 */ /* 0x000fe20008000405 */
[----:B-1----:R-:W-:-:S03]  /*4b50*/  F2FP.BF16.F32.PACK_AB R11, R134, R135 ;  /* 0x00000087860b723e */ /* 0x002fc600000010ff */
[----:B------:R-:W-:Y:S04]  /*4b60*/  STS.U16 [R132+UR5+0xb800], R147 ;  /* 0x00b8009384007988 */ /* 0x000fe80008000405 */
[----:B------:R1:W-:Y:S01]  /*4b70*/  STS.U16 [R132+UR5+0xba00], R153 ;  /* 0x00ba009984007988 */ /* 0x0003e20008000405 */
[----:B------:R-:W-:Y:S01]  /*4b80*/  UIADD3 UR4, UPT, UPT, UR4, 0x10, URZ ;  /* 0x0000001004047890 */ /* 0x000fe2000fffe0ff */
[----:B-1----:R-:W1:Y:S02]  /*4b90*/  LDC R153, c[0x0][0x3c4] ;  /* 0x0000f100ff997b82 */ /* 0x002e640000000800 */
[----:B------:R-:W-:Y:S04]  /*4ba0*/  STS.U16 [R132+UR5+0xbc00], R154 ;  /* 0x00bc009a84007988 */ /* 0x000fe80008000405 */
[----:B------:R-:W-:Y:S04]  /*4bb0*/  STS.U16 [R132+UR5+0xbe00], R155 ;  /* 0x00be009b84007988 */ /* 0x000fe80008000405 */
[----:B------:R-:W-:Y:S01]  /*4bc0*/  STSM.16.M88.4 [R131+0xc000], R8 ;  /* 0x00c0000883007844 */ /* 0x000fe20000000200 */
[----:B------:R-:W-:Y:S06]  /*4bd0*/  BAR.SYNC.DEFER_BLOCKING 0x0 ;  /* 0x0000000000007b1d */ /* 0x000fec0000010000 */
[----:B------:R-:W-:Y:S04]  /*4be0*/  LDSM.16.M88.4 R144, [R128+UR5+0xc000] ;  /* 0x00c000058090783b */ /* 0x000fe80008000200 */
[----:B------:R-:W2:Y:S04]  /*4bf0*/  LDSM.16.M88.4 R140, [R129+0x8000] ;  /* 0x00800000818c783b */ /* 0x000ea80000000200 */
[----:B------:R-:W3:Y:S04]  /*4c00*/  LDSM.16.M88.4 R136, [R129+0x9000] ;  /* 0x009000008188783b */ /* 0x000ee80000000200 */
[----:B------:R-:W4:Y:S04]  /*4c10*/  LDSM.16.M88.4 R132, [R129+0xa000] ;  /* 0x00a000008184783b */ /* 0x000f280000000200 */
[----:B------:R-:W-:Y:S04]  /*4c20*/  LDSM.16.M88.4 R8, [R129+0xb000] ;  /* 0x00b000008108783b */ /* 0x000fe80000000200 */
[----:B------:R-:W5:Y:S01]  /*4c30*/  LDSM.16.M88.4 R128, [R128+UR5+0xc200] ;  /* 0x00c200058080783b */ /* 0x000f620008000200 */
[----:B------:R-:W-:Y:S01]  /*4c40*/  UISETP.GE.AND UP0, UPT, UR4, UR12, UPT ;  /* 0x0000000c0400728c */ /* 0x000fe2000bf06270 */
[----:B0-----:R-:W-:Y:S01]  /*4c50*/  IMAD R3, R7, 0x10, R3 ;  /* 0x0000001007037824 */ /* 0x001fe200078e0203 */
[----:B-1----:R-:W-:Y:S01]  /*4c60*/  LEA R5, R153, R5, 0x4 ;  /* 0x0000000599057211 */ /* 0x002fe200078e20ff */
[----:B------:R-:W-:Y:S01]  /*4c70*/  IMAD.MOV.U32 R7, RZ, RZ, R6 ;  /* 0x000000ffff077224 */ /* 0x000fe200078e0006 */
[----:B------:R-:W-:Y:S01]  /*4c80*/  MOV R241, R149 ;  /* 0x0000009500f17202 */ /* 0x000fe20000000f00 */
[----:B------:R-:W-:Y:S01]  /*4c90*/  IMAD.MOV.U32 R240, RZ, RZ, R148 ;  /* 0x000000fffff07224 */ /* 0x000fe200078e0094 */
[C---:B--2---:R-:W-:Y:S08]  /*4ca0*/  HMMA.16816.F32.BF16 R124, R144.reuse, R140, R124 ;  /* 0x0000008c907c723c */ /* 0x044ff0000004187c */
[C---:B------:R-:W-:Y:S08]  /*4cb0*/  HMMA.16816.F32.BF16 R120, R144.reuse, R142, R120 ;  /* 0x0000008e9078723c */ /* 0x040ff00000041878 */
[C---:B---3--:R-:W-:Y:S08]  /*4cc0*/  HMMA.16816.F32.BF16 R116, R144.reuse, R136, R116 ;  /* 0x000000889074723c */ /* 0x048ff00000041874 */
[C---:B------:R-:W-:Y:S08]  /*4cd0*/  HMMA.16816.F32.BF16 R112, R144.reuse, R138, R112 ;  /* 0x0000008a9070723c */ /* 0x040ff00000041870 */
[C---:B----4-:R-:W-:Y:S08]  /*4ce0*/  HMMA.16816.F32.BF16 R108, R144.reuse, R132, R108 ;  /* 0x00000084906c723c */ /* 0x050ff0000004186c */
[----:B------:R-:W-:Y:S08]  /*4cf0*/  HMMA.16816.F32.BF16 R104, R144, R134, R104 ;  /* 0x000000869068723c */ /* 0x000ff00000041868 */
[C---:B-----5:R-:W-:Y:S08]  /*4d00*/  HMMA.16816.F32.BF16 R92, R128.reuse, R140, R92 ;  /* 0x0000008c805c723c */ /* 0x060ff0000004185c */
[C---:B------:R-:W-:Y:S08]  /*4d10*/  HMMA.16816.F32.BF16 R88, R128.reuse, R142, R88 ;  /* 0x0000008e8058723c */ /* 0x040ff00000041858 */
[C---:B------:R-:W-:Y:S08]  /*4d20*/  HMMA.16816.F32.BF16 R64, R128.reuse, R136, R64 ;  /* 0x000000888040723c */ /* 0x040ff00000041840 */
[C---:B------:R-:W-:Y:S08]  /*4d30*/  HMMA.16816.F32.BF16 R68, R128.reuse, R138, R68 ;  /* 0x0000008a8044723c */ /* 0x040ff00000041844 */
[C---:B------:R-:W-:Y:S08]  /*4d40*/  HMMA.16816.F32.BF16 R72, R128.reuse, R132, R72 ;  /* 0x000000848048723c */ /* 0x040ff00000041848 */
[----:B------:R-:W-:Y:S01]  /*4d50*/  HMMA.16816.F32.BF16 R76, R128, R134, R76 ;  /* 0x00000086804c723c */ /* 0x000fe2000004184c */
[----:B------:R-:W-:-:S02]  /*4d60*/  IMAD.MOV.U32 R238, RZ, RZ, R12 ;  /* 0x000000ffffee7224 */ /* 0x000fc400078e000c */
[----:B------:R-:W-:-:S05]  /*4d70*/  IMAD.MOV.U32 R239, RZ, RZ, R13 ;  /* 0x000000ffffef7224 */ /* 0x000fca00078e000d */
[C---:B------:R-:W-:Y:S08]  /*4d80*/  HMMA.16816.F32.BF16 R100, R144.reuse, R8, R100 ;  /* 0x000000089064723c */ /* 0x040ff00000041864 */
[----:B------:R-:W-:Y:S08]  /*4d90*/  HMMA.16816.F32.BF16 R96, R144, R10, R96 ;  /* 0x0000000a9060723c */ /* 0x000ff00000041860 */
[----:B------:R-:W-:Y:S01]  /*4da0*/  HMMA.16816.F32.BF16 R80, R128, R8, R80 ;  /* 0x000000088050723c */ /* 0x000fe20000041850 */
[----:B------:R-:W-:Y:S01]  /*4db0*/  IMAD.MOV.U32 R8, RZ, RZ, R150 ;  /* 0x000000ffff087224 */ /* 0x000fe200078e0096 */
[----:B------:R-:W-:-:S06]  /*4dc0*/  MOV R9, R151 ;  /* 0x0000009700097202 */ /* 0x000fcc0000000f00 */
[----:B------:R-:W-:Y:S01]  /*4dd0*/  HMMA.16816.F32.BF16 R84, R128, R10, R84 ;  /* 0x0000000a8054723c */ /* 0x000fe20000041854 */
[----:B------:R-:W-:Y:S01]  /*4de0*/  IMAD.MOV.U32 R10, RZ, RZ, R152 ;  /* 0x000000ffff0a7224 */ /* 0x000fe200078e0098 */
[----:B------:R-:W-:-:S03]  /*4df0*/  NOP ;  /* 0x0000000000007918 */ /* 0x000fc60000000000 */
[----:B------:R-:W-:-:S15]  /*4e00*/  BRA.U !UP0, `(.L_x_1) ;  /* 0xffffffd908187547 */ /* 0x000fde000b83ffff */
.L_x_0:
[----:B------:R-:W0:Y:S01]  /*4e10*/  S2R R7, SR_TID.X ;  /* 0x0000000000077919 */ /* 0x000e220000002100 */
[----:B------:R-:W1:Y:S01]  /*4e20*/  LDC R5, c[0x0][0x3e8] ;  /* 0x0000fa00ff057b82 */ /* 0x000e620000000800 */
[C---:B------:R-:W-:Y:S01]  /*4e30*/  FSETP.GT.AND P1, PT, |R241|.reuse, 8.50705917302346158658e+37, PT ;  /* 0x7e800000f100780b */ /* 0x040fe20003f24200 */
[----:B------:R-:W-:Y:S01]  /*4e40*/  UMOV UR4, 0x400 ;  /* 0x0000040000047882 */ /* 0x000fe20000000000 */
[C---:B------:R-:W-:Y:S01]  /*4e50*/  FSETP.GEU.AND P4, PT, |R241|.reuse, 1.175494350822287508e-38, PT ;  /* 0x00800000f100780b */ /* 0x040fe20003f8e200 */
[C---:B------:R-:W-:Y:S01]  /*4e60*/  FMUL R33, R241.reuse, 8388608 ;  /* 0x4b000000f1217820 */ /* 0x040fe20000400000 */
[----:B------:R-:W-:Y:S01]  /*4e70*/  FSETP.GEU.AND P2, PT, R241, 1.175494350822287508e-38, PT ;  /* 0x00800000f100780b */ /* 0x000fe20003f4e000 */
[----:B------:R-:W-:Y:S01]  /*4e80*/  IMAD.MOV.U32 R31, RZ, RZ, R99 ;  /* 0x000000ffff1f7224 */ /* 0x000fe200078e0063 */
[----:B------:R-:W-:Y:S01]  /*4e90*/  MOV R13, R115 ;  /* 0x00000073000d7202 */ /* 0x000fe20000000f00 */
[----:B------:R-:W2:Y:S01]  /*4ea0*/  S2UR UR5, SR_CgaCtaId ;  /* 0x00000000000579c3 */ /* 0x000ea20000008800 */
[----:B------:R-:W-:Y:S01]  /*4eb0*/  FSEL R33, R33, R241, !P2 ;  /* 0x000000f121217208 */ /* 0x000fe20005000000 */
[----:B------:R-:W-:Y:S01]  /*4ec0*/  IMAD.MOV.U32 R28, RZ, RZ, R113 ;  /* 0x000000ffff1c7224 */ /* 0x000fe200078e0071 */
[----:B------:R-:W-:Y:S01]  /*4ed0*/  MOV R11, R107 ;  /* 0x0000006b000b7202 */ /* 0x000fe20000000f00 */
[C---:B------:R-:W-:Y:S01]  /*4ee0*/  FMUL R35, R240.reuse, 8388608 ;  /* 0x4b000000f0237820 */ /* 0x040fe20000400000 */
[----:B------:R-:W-:Y:S01]  /*4ef0*/  FSETP.GT.AND P3, PT, |R240|, 8.50705917302346158658e+37, PT ;  /* 0x7e800000f000780b */ /* 0x000fe20003f64200 */
[----:B------:R-:W-:Y:S01]  /*4f00*/  @P1 FMUL R241, R241, 0.25 ;  /* 0x3e800000f1f11820 */ /* 0x000fe20000400000 */
[----:B------:R-:W-:Y:S01]  /*4f10*/  MOV R113, R88 ;  /* 0x0000005800717202 */ /* 0x000fe20000000f00 */
[----:B------:R-:W-:Y:S01]  /*4f20*/  @P1 FMUL R31, R31, 0.25 ;  /* 0x3e8000001f1f1820 */ /* 0x000fe20000400000 */
[----:B------:R-:W-:Y:S01]  /*4f30*/  @P1 FMUL R98, R98, 0.25 ;  /* 0x3e80000062621820 */ /* 0x000fe20000400000 */
[----:B------:R-:W-:Y:S01]  /*4f40*/  @!P4 FMUL R241, R241, 16777216 ;  /* 0x4b800000f1f1c820 */ /* 0x000fe20000400000 */
[----:B------:R-:W-:Y:S01]  /*4f50*/  @P1 FMUL R102, R102, 0.25 ;  /* 0x3e80000066661820 */ /* 0x000fe20000400000 */
        /* <DEDUP_REMOVED lines=11> */
[----:B0-----:R-:W-:Y:S01]  /*5010*/  SHF.R.U32.HI R32, RZ, 0x5, R7 ;  /* 0x00000005ff207819 */ /* 0x001fe20000011607 */
[C---:B------:R-:W-:Y:S01]  /*5020*/  IMAD.SHL.U32 R4, R7.reuse, 0x10, RZ ;  /* 0x0000001007047824 */ /* 0x040fe200078e00ff */
[C---:B------:R-:W-:Y:S01]  /*5030*/  SHF.L.U32 R2, R7.reuse, 0xc, RZ ;  /* 0x0000000c07027819 */ /* 0x040fe200000006ff */
[----:B--2---:R-:W-:Y:S01]  /*5040*/  ULEA UR7, UR5, UR4, 0x18 ;  /* 0x0000000405077291 */ /* 0x004fe2000f8ec0ff */
[----:B------:R-:W-:Y:S01]  /*5050*/  SGXT.U32 R32, R32, 0x3 ;  /* 0x000000032020781a */ /* 0x000fe20000000000 */
[----:B------:R-:W-:Y:S01]  /*5060*/  @P1 FMUL R126, R126, 0.25 ;  /* 0x3e8000007e7e1820 */ /* 0x000fe20000400000 */
[----:B------:R-:W-:Y:S01]  /*5070*/  LOP3.LUT R8, R7, 0xc0, RZ, 0xc0, !PT ;  /* 0x000000c007087812 */ /* 0x000fe200078ec0ff */
[----:B------:R-:W-:Y:S01]  /*5080*/  @!P4 FMUL R31, R31, 16777216 ;  /* 0x4b8000001f1fc820 */ /* 0x000fe20000400000 */
[----:B------:R-:W-:Y:S01]  /*5090*/  LOP3.LUT R3, R2, 0x6000, RZ, 0xc0, !PT ;  /* 0x0000600002037812 */ /* 0x000fe200078ec0ff */
[----:B-1----:R-:W-:Y:S01]  /*50a0*/  IMAD R32, R32, R5, RZ ;  /* 0x0000000520207224 */ /* 0x002fe200078e02ff */
[----:B------:R-:W-:Y:S01]  /*50b0*/  SHF.R.U32.HI R2, RZ, 0x1, R8 ;  /* 0x00000001ff027819 */ /* 0x000fe20000011608 */
[----:B------:R-:W-:Y:S01]  /*50c0*/  @!P4 FMUL R98, R98, 16777216 ;  /* 0x4b8000006262c820 */ /* 0x000fe20000400000 */
[----:B------:R-:W-:Y:S01]  /*50d0*/  LOP3.LUT R3, R3, 0x3f0, R4, 0xf8, !PT ;  /* 0x000003f003037812 */ /* 0x000fe200078ef804 */
[----:B------:R-:W-:Y:S01]  /*50e0*/  IMAD R34, R5, 0x8, R32 ;  /* 0x0000000805227824 */ /* 0x000fe200078e0220 */
[----:B------:R-:W-:Y:S01]  /*50f0*/  LOP3.LUT R9, R7, 0xff, RZ, 0xc0, !PT ;  /* 0x000000ff07097812 */ /* 0x000fe200078ec0ff */
[----:B------:R-:W-:Y:S01]  /*5100*/  @!P4 FMUL R102, R102, 16777216 ;  /* 0x4b8000006666c820 */ /* 0x000fe20000400000 */
[----:B------:R-:W-:Y:S01]  /*5110*/  LOP3.LUT R2, R3, R2, RZ, 0x3c, !PT ;  /* 0x0000000203027212 */ /* 0x000fe200078e3cff */
[----:B------:R-:W-:Y:S01]  /*5120*/  IMAD R36, R5, 0x8, R34 ;  /* 0x0000000805247824 */ /* 0x000fe200078e0222 */
[----:B------:R-:W-:Y:S01]  /*5130*/  SHF.L.U32 R3, R7, 0x2, RZ ;  /* 0x0000000207037819 */ /* 0x000fe200000006ff */
[----:B------:R-:W-:Y:S01]  /*5140*/  @!P4 FMUL R11, R11, 16777216 ;  /* 0x4b8000000b0bc820 */ /* 0x000fe20000400000 */
[----:B------:R-:W-:Y:S01]  /*5150*/  SHF.L.U32 R8, R7, 0x5, RZ ;  /* 0x0000000507087819 */ /* 0x000fe200000006ff */
[----:B------:R-:W-:Y:S01]  /*5160*/  IMAD R38, R5, 0x8, R36 ;  /* 0x0000000805267824 */ /* 0x000fe200078e0224 */
[----:B------:R-:W-:Y:S01]  /*5170*/  LOP3.LUT R3, R3, 0x70, RZ, 0xc0, !PT ;  /* 0x0000007003037812 */ /* 0x000fe200078ec0ff */
[----:B------:R-:W-:Y:S01]  /*5180*/  @!P4 FMUL R106, R106, 16777216 ;  /* 0x4b8000006a6ac820 */ /* 0x000fe20000400000 */
[----:B------:R-:W-:Y:S01]  /*5190*/  LOP3.LUT R7, R7, 0x18, RZ, 0xc0, !PT ;  /* 0x0000001807077812 */ /* 0x000fe200078ec0ff */
[----:B------:R-:W-:Y:S01]  /*51a0*/  @!P4 FMUL R111, R111, 16777216 ;  /* 0x4b8000006f6fc820 */ /* 0x000fe20000400000 */
[----:B------:R-:W-:Y:S01]  /*51b0*/  LEA R52, R5, R38, 0x3 ;  /* 0x0000002605347211 */ /* 0x000fe200078e18ff */
[----:B------:R-:W-:Y:S01]  /*51c0*/  @!P4 FMUL R110, R110, 16777216 ;  /* 0x4b8000006e6ec820 */ /* 0x000fe20000400000 */
[----:B------:R-:W-:Y:S01]  /*51d0*/  LOP3.LUT R39, R3, 0x1c60, R8, 0x78, !PT ;  /* 0x00001c6003277812 */ /* 0x000fe200078e7808 */
[----:B------:R-:W-:Y:S01]  /*51e0*/  @!P4 FMUL R13, R13, 16777216 ;  /* 0x4b8000000d0dc820 */ /* 0x000fe20000400000 */
[----:B------:R-:W-:Y:S01]  /*51f0*/  LEA R8, R7, UR7, 0xa ;  /* 0x0000000707087c11 */ /* 0x000fe2000f8e50ff */
[----:B------:R-:W-:Y:S01]  /*5200*/  IMAD R54, R5, 0x8, R52 ;  /* 0x0000000805367824 */ /* 0x000fe200078e0234 */
[----:B------:R-:W-:Y:S01]  /*5210*/  ISETP.GE.U32.AND P0, PT, R9, 0x20, PT ;  /* 0x000000200900780c */ /* 0x000fe20003f06070 */
[----:B------:R-:W-:Y:S01]  /*5220*/  IMAD.MOV.U32 R9, RZ, RZ, R103 ;  /* 0x000000ffff097224 */ /* 0x000fe200078e0067 */
[----:B------:R-:W-:Y:S01]  /*5230*/  FSETP.GEU.AND P5, PT, |R240|, 1.175494350822287508e-38, PT ;  /* 0x00800000f000780b */ /* 0x000fe20003fae200 */
[----:B------:R-:W-:-:S02]  /*5240*/  IMAD R58, R5, 0x8, R54 ;  /* 0x00000008053a7824 */ /* 0x000fc400078e0236 */
[----:B------:R-:W-:Y:S01]  /*5250*/  @!P4 FMUL R114, R114, 16777216 ;  /* 0x4b8000007272c820 */ /* 0x000fe20000400000 */
[----:B------:R-:W-:Y:S02]  /*5260*/  IMAD.IADD R39, R39, 0x1, R8 ;  /* 0x0000000127277824 */ /* 0x000fe400078e0208 */
[----:B------:R-:W-:Y:S01]  /*5270*/  @P1 FMUL R9, R9, 0.25 ;  /* 0x3e80000009091820 */ /* 0x000fe20000400000 */
[----:B------:R-:W-:Y:S01]  /*5280*/  IMAD R60, R5, 0x8, R58 ;  /* 0x00000008053c7824 */ /* 0x000fe200078e023a */
[----:B------:R-:W0:Y:S01]  /*5290*/  MUFU.RCP R8, R241 ;  /* 0x000000f100087308 */ /* 0x000e220000001000 */
[----:B------:R-:W-:Y:S01]  /*52a0*/  @!P4 FMUL R119, R119, 16777216 ;  /* 0x4b8000007777c820 */ /* 0x000fe20000400000 */
[----:B------:R-:W-:Y:S01]  /*52b0*/  @!P4 FMUL R9, R9, 16777216 ;  /* 0x4b8000000909c820 */ /* 0x000fe20000400000 */
[----:B------:R-:W-:Y:S02]  /*52c0*/  IMAD R62, R5, 0x8, R60 ;  /* 0x00000008053e7824 */ /* 0x000fe400078e023c */
[----:B------:R-:W-:Y:S01]  /*52d0*/  @!P4 FMUL R118, R118, 16777216 ;  /* 0x4b8000007676c820 */ /* 0x000fe20000400000 */
[----:B------:R-:W-:Y:S01]  /*52e0*/  @!P4 FMUL R123, R123, 16777216 ;  /* 0x4b8000007b7bc820 */ /* 0x000fe20000400000 */
[----:B------:R-:W-:Y:S01]  /*52f0*/  @!P4 FMUL R122, R122, 16777216 ;  /* 0x4b8000007a7ac820 */ /* 0x000fe20000400000 */
[----:B------:R-:W-:-:S02]  /*5300*/  IMAD R88, R5, 0x8, R62 ;  /* 0x0000000805587824 */ /* 0x000fc400078e023e */
[----:B------:R-:W-:Y:S01]  /*5310*/  @!P4 FMUL R127, R127, 16777216 ;  /* 0x4b8000007f7fc820 */ /* 0x000fe20000400000 */
[----:B------:R-:W-:Y:S01]  /*5320*/  @!P4 FMUL R126, R126, 16777216 ;  /* 0x4b8000007e7ec820 */ /* 0x000fe20000400000 */
[----:B------:R-:W-:Y:S01]  /*5330*/  MOV R40, R117 ;  /* 0x0000007500287202 */ /* 0x000fe20000000f00 */
[----:B------:R-:W-:Y:S01]  /*5340*/  IMAD.MOV.U32 R103, RZ, RZ, R64 ;  /* 0x000000ffff677224 */ /* 0x000fe200078e0040 */
[----:B------:R-:W-:Y:S01]  /*5350*/  MOV R26, R101 ;  /* 0x00000065001a7202 */ /* 0x000fe20000000f00 */
[----:B------:R-:W-:Y:S01]  /*5360*/  IMAD.MOV.U32 R22, RZ, RZ, R109 ;  /* 0x000000ffff167224 */ /* 0x000fe200078e006d */
[----:B------:R-:W-:Y:S01]  /*5370*/  MOV R12, R97 ;  /* 0x00000061000c7202 */ /* 0x000fe20000000f00 */
[----:B------:R-:W-:Y:S01]  /*5380*/  IMAD.MOV.U32 R20, RZ, RZ, R104 ;  /* 0x000000ffff147224 */ /* 0x000fe200078e0068 */
[----:B------:R-:W-:Y:S01]  /*5390*/  FSETP.GEU.AND P4, PT, R240, 1.175494350822287508e-38, PT ;  /* 0x00800000f000780b */ /* 0x000fe20003f8e000 */
[----:B------:R-:W-:Y:S01]  /*53a0*/  IMAD.MOV.U32 R18, RZ, RZ, R105 ;  /* 0x000000ffff127224 */ /* 0x000fe200078e0069 */
[----:B------:R-:W-:Y:S01]  /*53b0*/  LEA R64, R5, R88, 0x3 ;  /* 0x0000005805407211 */ /* 0x000fe200078e18ff */
[----:B------:R-:W-:Y:S01]  /*53c0*/  IMAD.MOV.U32 R14, RZ, RZ, R100 ;  /* 0x000000ffff0e7224 */ /* 0x000fe200078e0064 */
[----:B------:R-:W-:Y:S01]  /*53d0*/  FSEL R35, R35, R240, !P4 ;  /* 0x000000f023237208 */ /* 0x000fe20006000000 */
[----:B------:R-:W-:Y:S01]  /*53e0*/  IMAD.MOV.U32 R99, RZ, RZ, R66 ;  /* 0x000000ffff637224 */ /* 0x000fe200078e0042 */
[----:B------:R-:W-:Y:S01]  /*53f0*/  FSETP.GT.AND P1, PT, |R239|, 8.50705917302346158658e+37, PT ;  /* 0x7e800000ef00780b */ /* 0x000fe20003f24200 */
        /* <DEDUP_REMOVED lines=17> */
[----:B------:R-:W-:Y:S01]  /*5510*/  IMAD R66, R5, 0x8, R64 ;  /* 0x0000000805427824 */ /* 0x000fe200078e0240 */
[----:B------:R-:W-:Y:S01]  /*5520*/  MOV R101, R65 ;  /* 0x0000004100657202 */ /* 0x000fe20000000f00 */
[----:B------:R-:W-:Y:S01]  /*5530*/  IMAD.MOV.U32 R115, RZ, RZ, R95 ;  /* 0x000000ffff737224 */ /* 0x000fe200078e005f */
[----:B------:R-:W-:Y:S01]  /*5540*/  MOV R117, R93 ;  /* 0x0000005d00757202 */ /* 0x000fe20000000f00 */
[----:B------:R-:W-:-:S02]  /*5550*/  IMAD.MOV.U32 R65, RZ, RZ, R71 ;  /* 0x000000ffff417224 */ /* 0x000fc400078e0047 */
[----:B0-----:R-:W-:Y:S01]  /*5560*/  FMUL R71, R8, R106 ;  /* 0x0000006a08477220 */ /* 0x001fe20000400000 */
[----:B------:R-:W-:Y:S02]  /*5570*/  IMAD.MOV.U32 R95, RZ, RZ, R68 ;  /* 0x000000ffff5f7224 */ /* 0x000fe400078e0044 */
[----:B------:R-:W-:Y:S01]  /*5580*/  @!P5 FMUL R12, R12, 16777216 ;  /* 0x4b8000000c0cd820 */ /* 0x000fe20000400000 */
[----:B------:R-:W-:Y:S02]  /*5590*/  IMAD.MOV.U32 R93, RZ, RZ, R69 ;  /* 0x000000ffff5d7224 */ /* 0x000fe400078e0045 */
[----:B------:R-:W-:Y:S01]  /*55a0*/  @!P5 FMUL R96, R96, 16777216 ;  /* 0x4b8000006060d820 */ /* 0x000fe20000400000 */
        /* <DEDUP_REMOVED lines=15> */
[----:B------:R-:W-:Y:S01]  /*56a0*/  IMAD.MOV.U32 R69, RZ, RZ, R73 ;  /* 0x000000ffff457224 */ /* 0x000fe200078e0049 */
[----:B------:R-:W-:Y:S01]  /*56b0*/  MOV R59, R75 ;  /* 0x0000004b003b7202 */ /* 0x000fe20000000f00 */
[----:B------:R-:W-:Y:S01]  /*56c0*/  IMAD R68, R5, 0x8, R66 ;  /* 0x0000000805447824 */ /* 0x000fe200078e0242 */
[----:B------:R-:W-:Y:S01]  /*56d0*/  MOV R61, R77 ;  /* 0x0000004d003d7202 */ /* 0x000fe20000000f00 */
[----:B------:R-:W-:Y:S01]  /*56e0*/  IMAD.MOV.U32 R49, RZ, RZ, R79 ;  /* 0x000000ffff317224 */ /* 0x000fe200078e004f */
[----:B------:R-:W-:Y:S01]  /*56f0*/  MOV R51, R81 ;  /* 0x0000005100337202 */ /* 0x000fe20000000f00 */
[C---:B------:R-:W-:Y:S01]  /*5700*/  FMUL R27, R8.reuse, R98 ;  /* 0x00000062081b7220 */ /* 0x040fe20000400000 */
[C---:B------:R-:W-:Y:S01]  /*5710*/  FMUL R106, R8.reuse, R110 ;  /* 0x0000006e086a7220 */ /* 0x040fe20000400000 */
[----:B------:R-:W-:Y:S01]  /*5720*/  FSETP.GEU.AND P5, PT, |R239|, 1.175494350822287508e-38, PT ;  /* 0x00800000ef00780b */ /* 0x000fe20003fae200 */
        /* <DEDUP_REMOVED lines=13> */
[----:B------:R-:W-:Y:S01]  /*5800*/  MOV R105, R91 ;  /* 0x0000005b00697202 */ /* 0x000fe20000000f00 */
[----:B------:R-:W-:Y:S01]  /*5810*/  IMAD.MOV.U32 R97, RZ, RZ, R67 ;  /* 0x000000ffff617224 */ /* 0x000fe200078e0043 */
[----:B------:R-:W-:Y:S01]  /*5820*/  FSEL R57, RZ, -23, P4 ;  /* 0xc1b80000ff397808 */ /* 0x000fe20002000000 */
[----:B------:R-:W-:-:S02]  /*5830*/  VIADD R8, R35, 0xc0cafb0d ;  /* 0xc0cafb0d23087836 */ /* 0x000fc40000000000 */
[C---:B------:R-:W-:Y:S01]  /*5840*/  FMUL R56, R239.reuse, 8388608 ;  /* 0x4b000000ef387820 */ /* 0x040fe20000400000 */
[----:B------:R-:W-:Y:S01]  /*5850*/  MOV R91, R70 ;  /* 0x00000046005b7202 */ /* 0x000fe20000000f00 */
[----:B------:R-:W-:Y:S01]  /*5860*/  IMAD.MOV.U32 R67, RZ, RZ, R76 ;  /* 0x000000ffff437224 */ /* 0x000fe200078e004c */
[----:B------:R-:W-:Y:S01]  /*5870*/  FSETP.GEU.AND P4, PT, R239, 1.175494350822287508e-38, PT ;  /* 0x00800000ef00780b */ /* 0x000fe20003f8e000 */
[----:B------:R-:W-:Y:S01]  /*5880*/  IMAD.MOV.U32 R107, RZ, RZ, R90 ;  /* 0x000000ffff6b7224 */ /* 0x000fe200078e005a */
[----:B------:R-:W-:Y:S01]  /*5890*/  FSEL R111, RZ, -23, P2 ;  /* 0xc1b80000ff6f7808 */ /* 0x000fe20001000000 */
[----:B------:R-:W-:Y:S01]  /*58a0*/  IMAD.MOV.U32 R63, RZ, RZ, R74 ;  /* 0x000000ffff3f7224 */ /* 0x000fe200078e004a */
[----:B------:R-:W-:Y:S01]  /*58b0*/  FSETP.GT.AND P2, PT, |R238|, 8.50705917302346158658e+37, PT ;  /* 0x7e800000ee00780b */ /* 0x000fe20003f44200 */
[----:B------:R-:W-:Y:S01]  /*58c0*/  IMAD.MOV.U32 R55, RZ, RZ, R78 ;  /* 0x000000ffff377224 */ /* 0x000fe200078e004e */
[----:B------:R-:W-:Y:S01]  /*58d0*/  LOP3.LUT R16, R8, 0xff800000, RZ, 0xc0, !PT ;  /* 0xff80000008107812 */ /* 0x000fe200078ec0ff */
[----:B------:R-:W-:Y:S01]  /*58e0*/  IMAD R76, R5, 0x8, R68 ;  /* 0x00000008054c7824 */ /* 0x000fe200078e0244 */
[----:B------:R-:W-:Y:S01]  /*58f0*/  FSEL R56, R56, R239, !P4 ;  /* 0x000000ef38387208 */ /* 0x000fe20006000000 */
[----:B------:R-:W-:-:S02]  /*5900*/  IMAD.MOV.U32 R47, RZ, RZ, R82 ;  /* 0x000000ffff2f7224 */ /* 0x000fc400078e0052 */
[----:B------:R-:W-:Y:S01]  /*5910*/  @P1 FMUL R87, R87, 0.25 ;  /* 0x3e80000057571820 */ /* 0x000fe20000400000 */
[----:B------:R-:W-:Y:S02]  /*5920*/  IMAD.MOV.U32 R21, RZ, RZ, R83 ;  /* 0x000000ffff157224 */ /* 0x000fe400078e0053 */
[----:B------:R-:W-:Y:S01]  /*5930*/  @P1 FMUL R49, R49, 0.25 ;  /* 0x3e80000031311820 */ /* 0x000fe20000400000 */
[----:B------:R-:W-:Y:S02]  /*5940*/  IMAD.MOV.U32 R19, RZ, RZ, R86 ;  /* 0x000000ffff137224 */ /* 0x000fe400078e0056 */
[----:B------:R-:W-:Y:S01]  /*5950*/  @P1 FMUL R47, R47, 0.25 ;  /* 0x3e8000002f2f1820 */ /* 0x000fe20000400000 */
[----:B------:R-:W-:Y:S02]  /*5960*/  IMAD R78, R5, 0x8, R76 ;  /* 0x00000008054e7824 */ /* 0x000fe400078e024c */
        /* <DEDUP_REMOVED lines=14> */
[----:B------:R-:W-:Y:S01]  /*5a50*/  FSETP.GEU.AND P1, PT, |R238|, 1.175494350822287508e-38, PT ;  /* 0x00800000ee00780b */ /* 0x000fe20003f2e200 */
[----:B------:R-:W-:Y:S01]  /*5a60*/  VIADD R9, R33, 0xc0cafb0d ;  /* 0xc0cafb0d21097836 */ /* 0x000fe20000000000 */
[----:B------:R-:W-:Y:S01]  /*5a70*/  I2FP.F32.S32 R8, R16 ;  /* 0x0000001000087245 */ /* 0x000fe20000201400 */
[----:B------:R-:W-:-:S02]  /*5a80*/  IMAD R70, R5, 0x8, R78 ;  /* 0x0000000805467824 */ /* 0x000fc400078e024e */
[C---:B------:R-:W-:Y:S01]  /*5a90*/  FMUL R37, R238.reuse, 8388608 ;  /* 0x4b000000ee257820 */ /* 0x040fe20000400000 */
[----:B------:R-:W-:Y:S01]  /*5aa0*/  FSETP.GEU.AND P3, PT, R238, 1.175494350822287508e-38, PT ;  /* 0x00800000ee00780b */ /* 0x000fe20003f6e000 */
[----:B------:R-:W-:Y:S01]  /*5ab0*/  @!P5 FMUL R239, R239, 16777216 ;  /* 0x4b800000efefd820 */ /* 0x000fe20000400000 */
[----:B------:R-:W-:Y:S01]  /*5ac0*/  IMAD.MOV.U32 R53, RZ, RZ, R80 ;  /* 0x000000ffff357224 */ /* 0x000fe200078e0050 */
[----:B------:R-:W-:Y:S01]  /*5ad0*/  LOP3.LUT R42, R9, 0xff800000, RZ, 0xc0, !PT ;  /* 0xff800000092a7812 */ /* 0x000fe200078ec0ff */
[----:B------:R-:W-:Y:S01]  /*5ae0*/  FFMA.FTZ R57, R8, 1.1920928955078125e-07, R57 ;  /* 0x3400000008397823 */ /* 0x000fe20000010039 */
[----:B------:R-:W-:Y:S01]  /*5af0*/  LEA R80, R5, R70, 0x3 ;  /* 0x0000004605507211 */ /* 0x000fe200078e18ff */
[----:B------:R-:W0:Y:S01]  /*5b00*/  MUFU.RCP R8, R239 ;  /* 0x000000ef00087308 */ /* 0x000e220000001000 */
[----:B------:R-:W-:Y:S01]  /*5b10*/  FSEL R37, R37, R238, !P3 ;  /* 0x000000ee25257208 */ /* 0x000fe20005800000 */
[----:B------:R-:W-:Y:S01]  /*5b20*/  @P2 FMUL R238, R238, 0.25 ;  /* 0x3e800000eeee2820 */ /* 0x000fe20000400000 */
[----:B------:R-:W-:Y:S01]  /*5b30*/  I2FP.F32.S32 R10, R42 ;  /* 0x0000002a000a7245 */ /* 0x000fe20000201400 */
[----:B------:R-:W-:-:S02]  /*5b40*/  IMAD R74, R5, 0x8, R80 ;  /* 0x00000008054a7824 */ /* 0x000fc400078e0250 */
[----:B------:R-:W-:Y:S01]  /*5b50*/  @!P5 FMUL R47, R47, 16777216 ;  /* 0x4b8000002f2fd820 */ /* 0x000fe20000400000 */
[----:B------:R-:W-:Y:S01]  /*5b60*/  @!P1 FMUL R238, R238, 16777216 ;  /* 0x4b800000eeee9820 */ /* 0x000fe20000400000 */
[----:B------:R-:W-:Y:S01]  /*5b70*/  IMAD.MOV.U32 R109, RZ, RZ, R89 ;  /* 0x000000ffff6d7224 */ /* 0x000fe200078e0059 */
[----:B------:R-:W1:Y:S01]  /*5b80*/  MUFU.RCP R11, R240 ;  /* 0x000000f0000b7308 */ /* 0x000e620000001000 */
[----:B------:R-:W-:Y:S01]  /*5b90*/  FFMA.FTZ R111, R10, 1.1920928955078125e-07, R111 ;  /* 0x340000000a6f7823 */ /* 0x000fe2000001006f */
[----:B------:R-:W-:Y:S01]  /*5ba0*/  MOV R89, R72 ;  /* 0x0000004800597202 */ /* 0x000fe20000000f00 */
[----:B------:R-:W-:Y:S01]  /*5bb0*/  VIADD R9, R37, 0xc0cafb0d ;  /* 0xc0cafb0d25097836 */ /* 0x000fe20000000000 */
[----:B------:R-:W-:Y:S01]  /*5bc0*/  LEA R72, R5, R74, 0x3 ;  /* 0x0000004a05487211 */ /* 0x000fe200078e18ff */
[----:B------:R-:W-:Y:S01]  /*5bd0*/  @!P5 FMUL R49, R49, 16777216 ;  /* 0x4b8000003131d820 */ /* 0x000fe20000400000 */
[----:B------:R-:W-:Y:S01]  /*5be0*/  @!P5 FMUL R55, R55, 16777216 ;  /* 0x4b8000003737d820 */ /* 0x000fe20000400000 */
[----:B------:R-:W-:Y:S01]  /*5bf0*/  @!P5 FMUL R59, R59, 16777216 ;  /* 0x4b8000003b3bd820 */ /* 0x000fe20000400000 */
[----:B------:R-:W2:Y:S01]  /*5c00*/  MUFU.RCP R10, R238 ;  /* 0x000000ee000a7308 */ /* 0x000ea20000001000 */
[----:B------:R-:W-:Y:S01]  /*5c10*/  LEA R82, R5, R72, 0x3 ;  /* 0x0000004805527211 */ /* 0x000fe200078e18ff */
        /* <DEDUP_REMOVED lines=12> */
[C---:B0-----:R-:W-:Y:S01]  /*5ce0*/  FMUL R48, R8.reuse, R47 ;  /* 0x0000002f08307220 */ /* 0x041fe20000400000 */
[----:B------:R-:W-:Y:S01]  /*5cf0*/  MOV R23, R84 ;  /* 0x0000005400177202 */ /* 0x000fe20000000f00 */
[C---:B------:R-:W-:Y:S01]  /*5d00*/  FMUL R47, R8.reuse, R49 ;  /* 0x00000031082f7220 */ /* 0x040fe20000400000 */
[----:B------:R-:W-:Y:S01]  /*5d10*/  @P2 FMUL R113, R113, 0.25 ;  /* 0x3e80000071712820 */ /* 0x000fe20000400000 */
[----:B------:R-:W-:Y:S01]  /*5d20*/  LOP3.LUT R44, R9, 0xff800000, RZ, 0xc0, !PT ;  /* 0xff800000092c7812 */ /* 0x000fe200078ec0ff */
[----:B-1----:R-:W-:Y:S01]  /*5d30*/  FMUL R41, R11, R116 ;  /* 0x000000740b297220 */ /* 0x002fe20000400000 */
[----:B------:R-:W-:Y:S01]  /*5d40*/  FMUL R49, R8, R55 ;  /* 0x0000003708317220 */ /* 0x000fe20000400000 */
[----:B------:R-:W-:-:S02]  /*5d50*/  IMAD R84, R5, 0x8, R82 ;  /* 0x0000000805547824 */ /* 0x000fc400078e0252 */
        /* <DEDUP_REMOVED lines=14> */
[----:B------:R-:W-:Y:S01]  /*5e40*/  FSEL R8, RZ, -23, P3 ;  /* 0xc1b80000ff087808 */ /* 0x000fe20001800000 */
[----:B------:R-:W-:Y:S01]  /*5e50*/  @!P1 FMUL R113, R113, 16777216 ;  /* 0x4b80000071719820 */ /* 0x000fe20000400000 */
[----:B------:R-:W-:Y:S01]  /*5e60*/  I2FP.F32.S32 R9, R44 ;  /* 0x0000002c00097245 */ /* 0x000fe20000201400 */
[----:B------:R-:W-:Y:S01]  /*5e70*/  FMUL R83, R11, R120 ;  /* 0x000000780b537220 */ /* 0x000fe20000400000 */
[----:B------:R-:W-:Y:S01]  /*5e80*/  @P2 FMUL R69, R69, 0.25 ;  /* 0x3e80000045452820 */ /* 0x000fe20000400000 */
[----:B------:R-:W-:Y:S01]  /*5e90*/  LEA R94, R5, R84, 0x3 ;  /* 0x00000054055e7211 */ /* 0x000fe200078e18ff */
[----:B------:R-:W-:Y:S01]  /*5ea0*/  FMUL R17, R11, R20 ;  /* 0x000000140b117220 */ /* 0x000fe20000400000 */
[----:B------:R-:W-:Y:S01]  /*5eb0*/  @P2 FMUL R92, R92, 0.25 ;  /* 0x3e8000005c5c2820 */ /* 0x000fe20000400000 */
[----:B--2---:R-:W-:Y:S01]  /*5ec0*/  FMUL R20, R10, R113 ;  /* 0x000000710a147220 */ /* 0x004fe20000400000 */
[----:B------:R-:W-:Y:S01]  /*5ed0*/  FFMA.FTZ R113, R9, 1.1920928955078125e-07, R8 ;  /* 0x3400000009717823 */ /* 0x000fe20000010008 */
[----:B------:R-:W-:Y:S01]  /*5ee0*/  @!P1 FMUL R69, R69, 16777216 ;  /* 0x4b80000045459820 */ /* 0x000fe20000400000 */
[----:B------:R-:W-:Y:S01]  /*5ef0*/  F2FP.BF16.F32.PACK_AB R8, R83, R90 ;  /* 0x0000005a5308723e */ /* 0x000fe200000010ff */
[----:B------:R-:W-:Y:S01]  /*5f00*/  @!P1 FMUL R92, R92, 16777216 ;  /* 0x4b8000005c5c9820 */ /* 0x000fe20000400000 */
[----:B------:R-:W-:-:S02]  /*5f10*/  IMAD R90, R5, 0x8, R94 ;  /* 0x00000008055a7824 */ /* 0x000fc400078e025e */
[C---:B------:R-:W-:Y:S01]  /*5f20*/  FMUL R120, R10.reuse, R69 ;  /* 0x000000450a787220 */ /* 0x040fe20000400000 */
[C---:B------:R-:W-:Y:S01]  /*5f30*/  FMUL R13, R11.reuse, R28 ;  /* 0x0000001c0b0d7220 */ /* 0x040fe20000400000 */
[----:B------:R-:W-:Y:S01]  /*5f40*/  FMUL R86, R11, R40 ;  /* 0x000000280b567220 */ /* 0x000fe20000400000 */
[----:B------:R-:W-:Y:S01]  /*5f50*/  FMUL R69, R10, R92 ;  /* 0x0000005c0a457220 */ /* 0x000fe20000400000 */
[----:B------:R-:W-:Y:S01]  /*5f60*/  LEA R92, R5, R90, 0x3 ;  /* 0x0000005a055c7211 */ /* 0x000fe200078e18ff */
[C---:B------:R-:W-:Y:S01]  /*5f70*/  FMUL R24, R11.reuse, R96 ;  /* 0x000000600b187220 */ /* 0x040fe20000400000 */
[----:B------:R-:W-:Y:S01]  /*5f80*/  FMUL R25, R11, R14 ;  /* 0x0000000e0b197220 */ /* 0x000fe20000400000 */
[----:B------:R-:W-:Y:S01]  /*5f90*/  F2FP.BF16.F32.PACK_AB R13, R13, R86 ;  /* 0x000000560d0d723e */ /* 0x000fe200000010ff */
[----:B------:R-:W-:Y:S02]  /*5fa0*/  IMAD.MOV.U32 R45, RZ, RZ, R85 ;  /* 0x000000ffff2d7224 */ /* 0x000fe400078e0055 */
[----:B------:R-:W-:Y:S01]  /*5fb0*/  FMUL R15, R11, R12 ;  /* 0x0000000c0b0f7220 */ /* 0x000fe20000400000 */
[----:B------:R-:W-:-:S02]  /*5fc0*/  IMAD R86, R5, 0x8, R92 ;  /* 0x0000000805567824 */ /* 0x000fc400078e025c */
[C---:B------:R-:W-:Y:S01]  /*5fd0*/  FMUL R14, R11.reuse, R18 ;  /* 0x000000120b0e7220 */ /* 0x040fe20000400000 */
[C---:B------:R-:W-:Y:S01]  /*5fe0*/  FMUL R26, R11.reuse, R26 ;  /* 0x0000001a0b1a7220 */ /* 0x040fe20000400000 */
[----:B------:R-:W-:Y:S01]  /*5ff0*/  FMUL R29, R11, R22 ;  /* 0x000000160b1d7220 */ /* 0x000fe20000400000 */
[----:B------:R-:W-:Y:S02]  /*6000*/  IMAD R96, R5, 0x8, R86 ;  /* 0x0000000805607824 */ /* 0x000fe400078e0256 */
[C---:B------:R-:W-:Y:S01]  /*6010*/  FMUL R18, R11.reuse, R108 ;  /* 0x0000006c0b127220 */ /* 0x040fe20000400000 */
[C---:B------:R-:W-:Y:S01]  /*6020*/  FMUL R28, R11.reuse, R112 ;  /* 0x000000700b1c7220 */ /* 0x040fe20000400000 */
[C---:B------:R-:W-:Y:S01]  /*6030*/  FMUL R12, R11.reuse, R121 ;  /* 0x000000790b0c7220 */ /* 0x040fe20000400000 */
[----:B------:R-:W-:Y:S01]  /*6040*/  FMUL R85, R11, R125 ;  /* 0x0000007d0b557220 */ /* 0x000fe20000400000 */
[----:B------:R-:W-:Y:S01]  /*6050*/  F2FP.BF16.F32.PACK_AB R11, R24, R25 ;  /* 0x00000019180b723e */ /* 0x000fe200000010ff */
[----:B------:R-:W-:Y:S01]  /*6060*/  @P2 FMUL R51, R51, 0.25 ;  /* 0x3e80000033332820 */ /* 0x000fe20000400000 */
[----:B------:R-:W-:Y:S01]  /*6070*/  F2FP.BF16.F32.PACK_AB R24, R81, R98 ;  /* 0x000000625118723e */ /* 0x000fe200000010ff */
[----:B------:R-:W-:Y:S01]  /*6080*/  @P2 FMUL R23, R23, 0.25 ;  /* 0x3e80000017172820 */ /* 0x000fe20000400000 */
[----:B------:R-:W-:Y:S01]  /*6090*/  LEA R98, R5, R96, 0x3 ;  /* 0x0000006005627211 */ /* 0x000fe200078e18ff */
[----:B------:R-:W-:Y:S01]  /*60a0*/  @P2 FMUL R53, R53, 0.25 ;  /* 0x3e80000035352820 */ /* 0x000fe20000400000 */
[----:B------:R-:W-:Y:S01]  /*60b0*/  F2FP.BF16.F32.PACK_AB R14, R14, R29 ;  /* 0x0000001d0e0e723e */ /* 0x000fe200000010ff */
[----:B------:R-:W-:Y:S01]  /*60c0*/  @P2 FMUL R61, R61, 0.25 ;  /* 0x3e8000003d3d2820 */ /* 0x000fe20000400000 */
[----:B------:R-:W-:Y:S01]  /*60d0*/  F2FP.BF16.F32.PACK_AB R29, R75, R100 ;  /* 0x000000644b1d723e */ /* 0x000fe200000010ff */
[----:B------:R-:W-:Y:S01]  /*60e0*/  IMAD R100, R5, 0x8, R98 ;  /* 0x0000000805647824 */ /* 0x000fe200078e0262 */
[----:B------:R-:W-:Y:S01]  /*60f0*/  F2FP.BF16.F32.PACK_AB R27, R27, R102 ;  /* 0x000000661b1b723e */ /* 0x000fe200000010ff */
[----:B------:R-:W-:Y:S01]  /*6100*/  @P2 FMUL R67, R67, 0.25 ;  /* 0x3e80000043432820 */ /* 0x000fe20000400000 */
[----:B------:R-:W-:Y:S01]  /*6110*/  @P2 FMUL R45, R45, 0.25 ;  /* 0x3e8000002d2d2820 */ /* 0x000fe20000400000 */
[----:B------:R-:W-:-:S02]  /*6120*/  IMAD R102, R5, 0x8, R100 ;  /* 0x0000000805667824 */ /* 0x000fc400078e0264 */
[----:B------:R-:W-:Y:S01]  /*6130*/  @P2 FMUL R89, R89, 0.25 ;  /* 0x3e80000059592820 */ /* 0x000fe20000400000 */
[----:B------:R-:W-:Y:S01]  /*6140*/  @P2 FMUL R93, R93, 0.25 ;  /* 0x3e8000005d5d2820 */ /* 0x000fe20000400000 */
[----:B------:R-:W-:Y:S01]  /*6150*/  @P2 FMUL R95, R95, 0.25 ;  /* 0x3e8000005f5f2820 */ /* 0x000fe20000400000 */
[----:B------:R-:W-:Y:S01]  /*6160*/  @P2 FMUL R101, R101, 0.25 ;  /* 0x3e80000065652820 */ /* 0x000fe20000400000 */
[----:B------:R-:W-:Y:S01]  /*6170*/  @P2 FMUL R103, R103, 0.25 ;  /* 0x3e80000067672820 */ /* 0x000fe20000400000 */
[----:B------:R-:W-:Y:S01]  /*6180*/  @P2 FMUL R109, R109, 0.25 ;  /* 0x3e8000006d6d2820 */ /* 0x000fe20000400000 */
[----:B------:R-:W-:Y:S01]  /*6190*/  @P2 FMUL R117, R117, 0.25 ;  /* 0x3e80000075752820 */ /* 0x000fe20000400000 */
[----:B------:R-:W-:Y:S01]  /*61a0*/  @!P1 FMUL R51, R51, 16777216 ;  /* 0x4b80000033339820 */ /* 0x000fe20000400000 */
[----:B------:R-:W-:Y:S01]  /*61b0*/  F2FP.BF16.F32.PACK_AB R31, R31, R104 ;  /* 0x000000681f1f723e */ /* 0x000fe200000010ff */
[----:B------:R-:W-:Y:S01]  /*61c0*/  @!P1 FMUL R23, R23, 16777216 ;  /* 0x4b80000017179820 */ /* 0x000fe20000400000 */
[----:B------:R-:W-:Y:S01]  /*61d0*/  @!P1 FMUL R53, R53, 16777216 ;  /* 0x4b80000035359820 */ /* 0x000fe20000400000 */
[----:B------:R-:W-:Y:S01]  /*61e0*/  @!P1 FMUL R61, R61, 16777216 ;  /* 0x4b8000003d3d9820 */ /* 0x000fe20000400000 */
[----:B------:R-:W-:Y:S01]  /*61f0*/  @!P1 FMUL R67, R67, 16777216 ;  /* 0x4b80000043439820 */ /* 0x000fe20000400000 */
[----:B------:R-:W-:-:S02]  /*6200*/  IMAD R104, R5, 0x8, R102 ;  /* 0x0000000805687824 */ /* 0x000fc400078e0266 */
        /* <DEDUP_REMOVED lines=8> */
[C---:B------:R-:W-:Y:S01]  /*6290*/  FMUL R50, R10.reuse, R51 ;  /* 0x000000330a327220 */ /* 0x040fe20000400000 */
[----:B------:R-:W-:Y:S01]  /*62a0*/  F2FP.BF16.F32.PACK_AB R15, R15, R26 ;  /* 0x0000001a0f0f723e */ /* 0x000fe200000010ff */
[C---:B------:R-:W-:Y:S01]  /*62b0*/  FMUL R23, R10.reuse, R23 ;  /* 0x000000170a177220 */ /* 0x040fe20000400000 */
[C---:B------:R-:W-:Y:S01]  /*62c0*/  FMUL R108, R10.reuse, R53 ;  /* 0x000000350a6c7220 */ /* 0x040fe20000400000 */
[C---:B------:R-:W-:Y:S01]  /*62d0*/  FMUL R51, R10.reuse, R61 ;  /* 0x0000003d0a337220 */ /* 0x040fe20000400000 */
[C---:B------:R-:W-:Y:S01]  /*62e0*/  FMUL R22, R10.reuse, R67 ;  /* 0x000000430a167220 */ /* 0x040fe20000400000 */
[----:B------:R-:W-:Y:S01]  /*62f0*/  F2FP.BF16.F32.PACK_AB R26, R71, R106 ;  /* 0x0000006a471a723e */ /* 0x000fe200000010ff */
        /* <DEDUP_REMOVED lines=8> */
[----:B------:R-:W-:Y:S01]  /*6380*/  LEA R106, R5, R104, 0x3 ;  /* 0x00000068056a7211 */ /* 0x000fe200078e18ff */
[----:B------:R-:W-:Y:S01]  /*6390*/  VIADD R10, R56, 0xc0cafb0d ;  /* 0xc0cafb0d380a7836 */ /* 0x000fe20000000000 */
[----:B------:R-:W-:Y:S01]  /*63a0*/  F2FP.BF16.F32.PACK_AB R23, R23, R108 ;  /* 0x0000006c1717723e */ /* 0x000fe200000010ff */
[----:B------:R-:W-:Y:S01]  /*63b0*/  IMAD.IADD R42, R33, 0x1, -R42 ;  /* 0x00000001212a7824 */ /* 0x000fe200078e0a2a */
[----:B------:R-:W-:Y:S01]  /*63c0*/  F2FP.BF16.F32.PACK_AB R9, R28, R41 ;  /* 0x000000291c09723e */ /* 0x000fe200000010ff */
[----:B------:R-:W-:Y:S01]  /*63d0*/  IMAD R108, R5, 0x8, R106 ;  /* 0x00000008056c7824 */ /* 0x000fe200078e026a */
[----:B------:R-:W-:Y:S01]  /*63e0*/  LOP3.LUT R41, R10, 0xff800000, RZ, 0xc0, !PT ;  /* 0xff8000000a297812 */ /* 0x000fe200078ec0ff */
[----:B------:R-:W-:Y:S01]  /*63f0*/  FADD R42, R42, -1 ;  /* 0xbf8000002a2a7421 */ /* 0x000fe20000000000 */
[----:B------:R-:W-:Y:S01]  /*6400*/  F2FP.BF16.F32.PACK_AB R10, R17, R18 ;  /* 0x00000012110a723e */ /* 0x000fe200000010ff */
[----:B------:R-:W-:Y:S01]  /*6410*/  BAR.SYNC.DEFER_BLOCKING 0x0 ;  /* 0x0000000000007b1d */ /* 0x000fe20000010000 */
[----:B------:R-:W-:Y:S01]  /*6420*/  F2FP.BF16.F32.PACK_AB R25, R77, R110 ;  /* 0x0000006e4d19723e */ /* 0x000fe200000010ff */
[----:B------:R-:W-:Y:S01]  /*6430*/  IMAD R110, R5, 0x8, R108 ;  /* 0x00000008056e7824 */ /* 0x000fe200078e026c */
[----:B------:R-:W-:-:S02]  /*6440*/  IADD3 R16, PT, PT, R35, -R16, RZ ;  /* 0x8000001023107210 */ /* 0x000fc40007ffe0ff */
[----:B------:R-:W-:Y:S01]  /*6450*/  F2FP.BF16.F32.PACK_AB R20, R20, R69 ;  /* 0x000000451414723e */ /* 0x000fe200000010ff */
[----:B------:R-:W-:Y:S01]  /*6460*/  IMAD.MOV.U32 R69, RZ, RZ, 0x3dc6b27f ;  /* 0x3dc6b27fff457424 */ /* 0x000fe200078e00ff */
[----:B------:R-:W-:Y:S01]  /*6470*/  F2FP.BF16.F32.PACK_AB R21, R21, R40 ;  /* 0x000000281515723e */ /* 0x000fe200000010ff */
[----:B------:R-:W-:Y:S01]  /*6480*/  FADD R40, R16, -1 ;  /* 0xbf80000010287421 */ /* 0x000fe20000000000 */
[----:B------:R-:W-:Y:S01]  /*6490*/  F2FP.BF16.F32.PACK_AB R22, R22, R53 ;  /* 0x000000351616723e */ /* 0x000fe200000010ff */
[----:B------:R-:W0:Y:S01]  /*64a0*/  LDCU.64 UR4, c[0x0][0x3e0] ;  /* 0x00007c00ff0477ac */ /* 0x000e220008000a00 */
[----:B------:R-:W-:Y:S02]  /*64b0*/  F2FP.BF16.F32.PACK_AB R28, R79, R132 ;  /* 0x000000844f1c723e */ /* 0x000fe400000010ff */
[----:B------:R-:W-:Y:S02]  /*64c0*/  F2FP.BF16.F32.PACK_AB R30, R30, R73 ;  /* 0x000000491e1e723e */ /* 0x000fe400000010ff */
[----:B------:R-:W-:-:S02]  /*64d0*/  F2FP.BF16.F32.PACK_AB R12, R12, R85 ;  /* 0x000000550c0c723e */ /* 0x000fc400000010ff */
[----:B------:R-:W-:Y:S02]  /*64e0*/  FSEL R17, RZ, -23, P4 ;  /* 0xc1b80000ff117808 */ /* 0x000fe40002000000 */
[----:B------:R-:W-:Y:S01]  /*64f0*/  I2FP.F32.S32 R18, R41 ;  /* 0x0000002900127245 */ /* 0x000fe20000201400 */
[----:B------:R-:W-:Y:S01]  /*6500*/  IMAD.IADD R41, R56, 0x1, -R41 ;  /* 0x0000000138297824 */ /* 0x000fe200078e0a29 */
[----:B------:R-:W-:Y:S02]  /*6510*/  F2FP.BF16.F32.PACK_AB R16, R65, R130 ;  /* 0x000000824110723e */ /* 0x000fe400000010ff */
[----:B------:R-:W-:Y:S01]  /*6520*/  F2FP.BF16.F32.PACK_AB R19, R19, R48 ;  /* 0x000000301313723e */ /* 0x000fe200000010ff */
[----:B------:R1:W-:Y:S01]  /*6530*/  STS.128 [R39], R8 ;  /* 0x0000000827007388 */ /* 0x0003e20000000c00 */
[----:B------:R-:W-:Y:S01]  /*6540*/  FFMA.FTZ R118, R18, 1.1920928955078125e-07, R17 ;  /* 0x3400000012767823 */ /* 0x000fe20000010011 */
[----:B------:R-:W-:Y:S01]  /*6550*/  FADD R41, R41, -1 ;  /* 0xbf80000029297421 */ /* 0x000fe20000000000 */
[----:B------:R-:W-:Y:S01]  /*6560*/  F2FP.BF16.F32.PACK_AB R17, R59, R124 ;  /* 0x0000007c3b11723e */ /* 0x000fe200000010ff */
[----:B------:R2:W-:Y:S01]  /*6570*/  STS.128 [R39+0x80], R24 ;  /* 0x0000801827007388 */ /* 0x0005e20000000c00 */
[----:B------:R-:W-:Y:S01]  /*6580*/  F2FP.BF16.F32.PACK_AB R18, R49, R116 ;  /* 0x000000743112723e */ /* 0x000fe200000010ff */
[----:B0-----:R-:W-:Y:S01]  /*6590*/  UIMAD UR4, UR6, UR4, URZ ;  /* 0x00000004060472a4 */ /* 0x001fe2000f8e02ff */
[----:B------:R-:W-:Y:S01]  /*65a0*/  IADD3 R44, PT, PT, R37, -R44, RZ ;  /* 0x8000002c252c7210 */ /* 0x000fe20007ffe0ff */
[----:B------:R0:W-:Y:S01]  /*65b0*/  STS.128 [R39+0x100], R20 ;  /* 0x0001001427007388 */ /* 0x0001e20000000c00 */
[----:B------:R-:W-:Y:S01]  /*65c0*/  ISETP.GE.U32.AND P1, PT, R35, 0x7f800000, PT ;  /* 0x7f8000002300780c */ /* 0x000fe20003f26070 */
[----:B------:R-:W-:Y:S01]  /*65d0*/  USHF.L.U32 UR8, UR4, 0x1, URZ ;  /* 0x0000000104087899 */ /* 0x000fe200080006ff */
[----:B------:R-:W-:Y:S01]  /*65e0*/  ISETP.GE.U32.AND P6, PT, R33, 0x7f800000, PT ;  /* 0x7f8000002100780c */ /* 0x000fe20003fc6070 */
[----:B------:R-:W-:Y:S01]  /*65f0*/  STS.128 [R39+0x280], R28 ;  /* 0x0002801c27007388 */ /* 0x000fe20000000c00 */
[----:B------:R-:W-:Y:S01]  /*6600*/  FADD R44, R44, -1 ;  /* 0xbf8000002c2c7421 */ /* 0x000fe20000000000 */
[----:B------:R-:W-:-:S02]  /*6610*/  ISETP.GE.U32.AND P4, PT, R37, 0x7f800000, PT ;  /* 0x7f8000002500780c */ /* 0x000fc40003f86070 */
[----:B-1----:R-:W-:Y:S01]  /*6620*/  F2FP.BF16.F32.PACK_AB R8, R67, R112 ;  /* 0x000000704308723e */ /* 0x002fe200000010ff */
[C---:B------:R-:W-:Y:S01]  /*6630*/  FFMA.FTZ R9, R40.reuse, R69, -0.16845393180847167969 ;  /* 0xbe2c7f3028097423 */ /* 0x040fe20000010045 */
[----:B------:R-:W-:Y:S01]  /*6640*/  LEA R112, R5, R110, 0x3 ;  /* 0x0000006e05707211 */ /* 0x000fe200078e18ff */
[----:B------:R1:W-:Y:S01]  /*6650*/  STS.128 [R39+0x200], R12 ;  /* 0x0002000c27007388 */ /* 0x0003e20000000c00 */
[----:B------:R-:W-:Y:S01]  /*6660*/  F2FP.BF16.F32.PACK_AB R10, R51, R120 ;  /* 0x00000078330a723e */ /* 0x000fe200000010ff */
[----:B------:R-:W-:Y:S01]  /*6670*/  FFMA.FTZ R9, R40, R9, 0.1716887056827545166 ;  /* 0x3e2fcf2a28097423 */ /* 0x000fe20000010009 */
[----:B------:R-:W-:Y:S01]  /*6680*/  ISETP.GE.U32.AND P5, PT, R56, 0x7f800000, PT ;  /* 0x7f8000003800780c */ /* 0x000fe20003fa6070 */
[C---:B--2---:R-:W-:Y:S01]  /*6690*/  IMAD R24, R5.reuse, 0x8, R112 ;  /* 0x0000000805187824 */ /* 0x044fe200078e0270 */
[----:B------:R-:W-:Y:S01]  /*66a0*/  STS.128 [R39+0x180], R16 ;  /* 0x0001801027007388 */ /* 0x000fe20000000c00 */
[----:B------:R-:W-:Y:S01]  /*66b0*/  FFMA.FTZ R9, R40, R9, -0.17900948226451873779 ;  /* 0xbe374e4328097423 */ /* 0x000fe20000010009 */
[----:B------:R-:W-:Y:S01]  /*66c0*/  LOP3.LUT R4, R4, 0x70, RZ, 0xc0, !PT ;  /* 0x0000007004047812 */ /* 0x000fe200078ec0ff */
[----:B0-----:R-:W-:Y:S01]  /*66d0*/  IMAD R20, R5, 0x8, R24 ;  /* 0x0000000805147824 */ /* 0x001fe200078e0218 */
[----:B------:R-:W-:Y:S01]  /*66e0*/  FSETP.NEU.AND P3, PT, R35, RZ, PT ;  /* 0x000000ff2300720b */ /* 0x000fe20003f6d000 */
[----:B------:R-:W-:Y:S01]  /*66f0*/  FFMA.FTZ R11, R40, R9, 0.20512372255325317383 ;  /* 0x3e520bf4280b7423 */ /* 0x000fe20000010009 */
[----:B------:R-:W-:-:S02]  /*6700*/  F2FP.BF16.F32.PACK_AB R9, R61, R126 ;  /* 0x0000007e3d09723e */ /* 0x000fc400000010ff */
[----:B------:R-:W-:Y:S01]  /*6710*/  LEA R22, R5, R20, 0x3 ;  /* 0x0000001405167211 */ /* 0x000fe200078e18ff */
[----:B------:R-:W-:Y:S01]  /*6720*/  FFMA.FTZ R11, R40, R11, -0.24046532809734344482 ;  /* 0xbe763c8b280b7423 */ /* 0x000fe2000001000b */
[----:B------:R-:W-:Y:S02]  /*6730*/  IADD3 R186, PT, PT, R4, UR7, RZ ;  /* 0x0000000704ba7c10 */ /* 0x000fe4000fffe0ff */
[----:B-1----:R-:W-:Y:S01]  /*6740*/  F2FP.BF16.F32.PACK_AB R12, R63, R128 ;  /* 0x000000803f0c723e */ /* 0x002fe200000010ff */
[----:B------:R-:W-:Y:S02]  /*6750*/  IMAD R26, R5, 0x8, R22 ;  /* 0x00000008051a7824 */ /* 0x000fe400078e0216 */
[C---:B------:R-:W-:Y:S01]  /*6760*/  FFMA.FTZ R11, R40.reuse, R11, 0.28857114911079406738 ;  /* 0x3e93bf99280b7423 */ /* 0x040fe2000001000b */
[----:B------:R-:W-:Y:S01]  /*6770*/  F2FP.BF16.F32.PACK_AB R13, R55, R122 ;  /* 0x0000007a370d723e */ /* 0x000fe200000010ff */
[----:B------:R-:W-:Y:S02]  /*6780*/  IMAD R28, R5, 0x8, R26 ;  /* 0x00000008051c7824 */ /* 0x000fe400078e021a */
[----:B------:R-:W-:Y:S01]  /*6790*/  FFMA.FTZ R15, R40, R11, -0.36067417263984680176 ;  /* 0xbeb8aa49280f7423 */ /* 0x000fe2000001000b */
[----:B------:R-:W-:-:S02]  /*67a0*/  F2FP.BF16.F32.PACK_AB R11, R45, R50 ;  /* 0x000000322d0b723e */ /* 0x000fc400000010ff */
[----:B------:R-:W-:Y:S01]  /*67b0*/  F2FP.BF16.F32.PACK_AB R14, R47, R114 ;  /* 0x000000722f0e723e */ /* 0x000fe200000010ff */
[C---:B------:R-:W-:Y:S01]  /*67c0*/  FFMA.FTZ R21, R40.reuse, R15, 0.48089820146560668945 ;  /* 0x3ef6384a28157423 */ /* 0x040fe2000001000f */
[----:B------:R-:W-:Y:S01]  /*67d0*/  LEA R30, R5, R28, 0x3 ;  /* 0x0000001c051e7211 */ /* 0x000fe200078e18ff */
[----:B------:R0:W-:Y:S01]  /*67e0*/  STS.128 [R39+0x300], R8 ;  /* 0x0003000827007388 */ /* 0x0001e20000000c00 */
[----:B------:R-:W-:Y:S01]  /*67f0*/  F2FP.BF16.F32.PACK_AB R15, R43, R46 ;  /* 0x0000002e2b0f723e */ /* 0x000fe200000010ff */
[C---:B------:R-:W-:Y:S01]  /*6800*/  FFMA.FTZ R21, R40.reuse, R21, -0.72134751081466674805 ;  /* 0xbf38aa3b28157423 */ /* 0x040fe20000010015 */
[----:B------:R-:W-:Y:S01]  /*6810*/  FSETP.NEU.AND P2, PT, R33, RZ, PT ;  /* 0x000000ff2100720b */ /* 0x000fe20003f4d000 */
[----:B------:R-:W-:Y:S01]  /*6820*/  IMAD R136, R5, 0x8, R30 ;  /* 0x0000000805887824 */ /* 0x000fe200078e021e */
[----:B------:R-:W-:Y:S01]  /*6830*/  LEA.HI R186, R7, R186, RZ, 0x1f ;  /* 0x000000ba07ba7211 */ /* 0x000fe200078ff8ff */
[----:B------:R1:W-:Y:S01]  /*6840*/  STS.128 [R39+0x380], R12 ;  /* 0x0003800c27007388 */ /* 0x0003e20000000c00 */
[----:B------:R-:W-:Y:S01]  /*6850*/  FMUL R21, R40, R21 ;  /* 0x0000001528157220 */ /* 0x000fe20000400000 */
[----:B------:R-:W-:-:S03]  /*6860*/  IMAD R138, R5, 0x8, R136 ;  /* 0x00000008058a7824 */ /* 0x000fc600078e0288 */
[----:B------:R-:W-:-:S04]  /*6870*/  FMUL R21, R40, R21 ;  /* 0x0000001528157220 */ /* 0x000fc80000400000 */
[----:B------:R-:W-:Y:S01]  /*6880*/  FFMA.FTZ R40, R40, 1.4426950216293334961, R21 ;  /* 0x3fb8aa3b28287823 */ /* 0x000fe20000010015 */
[----:B0-----:R-:W-:Y:S01]  /*6890*/  LEA R10, R5, R138, 0x3 ;  /* 0x0000008a050a7211 */ /* 0x001fe200078e18ff */
[-C--:B------:R-:W-:Y:S01]  /*68a0*/  FFMA.FTZ R8, R41, R69.reuse, -0.16845393180847167969 ;  /* 0xbe2c7f3029087423 */ /* 0x080fe20000010045 */
[-C--:B------:R-:W-:Y:S01]  /*68b0*/  FFMA.FTZ R9, R42, R69.reuse, -0.16845393180847167969 ;  /* 0xbe2c7f302a097423 */ /* 0x080fe20000010045 */
[----:B------:R-:W-:Y:S01]  /*68c0*/  FFMA.FTZ R11, R44, R69, -0.16845393180847167969 ;  /* 0xbe2c7f302c0b7423 */ /* 0x000fe20000010045 */
[----:B------:R-:W-:Y:S01]  /*68d0*/  FADD R57, R57, R40 ;  /* 0x0000002839397221 */ /* 0x000fe20000000000 */
[----:B------:R-:W-:Y:S01]  /*68e0*/  FFMA.FTZ R8, R41, R8, 0.1716887056827545166 ;  /* 0x3e2fcf2a29087423 */ /* 0x000fe20000010008 */
[----:B-1----:R-:W-:Y:S02]  /*68f0*/  IMAD R12, R5, 0x8, R10 ;  /* 0x00000008050c7824 */ /* 0x002fe400078e020a */
[----:B------:R-:W-:Y:S01]  /*6900*/  FFMA.FTZ R9, R42, R9, 0.1716887056827545166 ;  /* 0x3e2fcf2a2a097423 */ /* 0x000fe20000010009 */
[----:B------:R-:W-:Y:S01]  /*6910*/  FFMA.FTZ R11, R44, R11, 0.1716887056827545166 ;  /* 0x3e2fcf2a2c0b7423 */ /* 0x000fe2000001000b */
[----:B------:R-:W-:Y:S01]  /*6920*/  FFMA.FTZ R8, R41, R8, -0.17900948226451873779 ;  /* 0xbe374e4329087423 */ /* 0x000fe20000010008 */
[----:B------:R-:W-:-:S02]  /*6930*/  IMAD R14, R5, 0x8, R12 ;  /* 0x00000008050e7824 */ /* 0x000fc400078e020c */
[----:B------:R-:W-:Y:S01]  /*6940*/  FFMA.FTZ R9, R42, R9, -0.17900948226451873779 ;  /* 0xbe374e432a097423 */ /* 0x000fe20000010009 */
[----:B------:R-:W-:Y:S01]  /*6950*/  FFMA.FTZ R11, R44, R11, -0.17900948226451873779 ;  /* 0xbe374e432c0b7423 */ /* 0x000fe2000001000b */
[----:B------:R-:W-:Y:S01]  /*6960*/  FFMA.FTZ R8, R41, R8, 0.20512372255325317383 ;  /* 0x3e520bf429087423 */ /* 0x000fe20000010008 */
[----:B------:R-:W-:Y:S01]  /*6970*/  LEA R16, R5, R14, 0x3 ;  /* 0x0000000e05107211 */ /* 0x000fe200078e18ff */
[----:B------:R-:W-:Y:S02]  /*6980*/  FFMA.FTZ R9, R42, R9, 0.20512372255325317383 ;  /* 0x3e520bf42a097423 */ /* 0x000fe40000010009 */
[----:B------:R-:W-:Y:S01]  /*6990*/  FFMA.FTZ R8, R41, R8, -0.24046532809734344482 ;  /* 0xbe763c8b29087423 */ /* 0x000fe20000010008 */
[----:B------:R-:W-:Y:S01]  /*69a0*/  FFMA.FTZ R11, R44, R11, 0.20512372255325317383 ;  /* 0x3e520bf42c0b7423 */ /* 0x000fe2000001000b */
[----:B------:R-:W-:Y:S02]  /*69b0*/  IMAD R18, R5, 0x8, R16 ;  /* 0x0000000805127824 */ /* 0x000fe400078e0210 */
[----:B------:R-:W-:Y:S01]  /*69c0*/  FFMA.FTZ R8, R41, R8, 0.28857114911079406738 ;  /* 0x3e93bf9929087423 */ /* 0x000fe20000010008 */
[----:B------:R-:W-:Y:S01]  /*69d0*/  FFMA.FTZ R9, R42, R9, -0.24046532809734344482 ;  /* 0xbe763c8b2a097423 */ /* 0x000fe20000010009 */
[----:B------:R-:W-:Y:S01]  /*69e0*/  FFMA.FTZ R11, R44, R11, -0.24046532809734344482 ;  /* 0xbe763c8b2c0b7423 */ /* 0x000fe2000001000b */
[----:B------:R-:W-:-:S02]  /*69f0*/  IMAD R154, R5, 0x8, R18 ;  /* 0x00000008059a7824 */ /* 0x000fc400078e0212 */
[----:B------:R-:W-:Y:S01]  /*6a00*/  FFMA.FTZ R8, R41, R8, -0.36067417263984680176 ;  /* 0xbeb8aa4929087423 */ /* 0x000fe20000010008 */
[----:B------:R-:W-:Y:S01]  /*6a10*/  FFMA.FTZ R9, R42, R9, 0.28857114911079406738 ;  /* 0x3e93bf992a097423 */ /* 0x000fe20000010009 */
[----:B------:R-:W-:Y:S01]  /*6a20*/  FFMA.FTZ R11, R44, R11, 0.28857114911079406738 ;  /* 0x3e93bf992c0b7423 */ /* 0x000fe2000001000b */
[----:B------:R-:W-:Y:S01]  /*6a30*/  LEA R156, R5, R154, 0x3 ;  /* 0x0000009a059c7211 */ /* 0x000fe200078e18ff */
[----:B------:R-:W-:Y:S01]  /*6a40*/  FFMA.FTZ R8, R41, R8, 0.48089820146560668945 ;  /* 0x3ef6384a29087423 */ /* 0x000fe20000010008 */
[----:B------:R-:W-:Y:S01]  /*6a50*/  FFMA.FTZ R9, R42, R9, -0.36067417263984680176 ;  /* 0xbeb8aa492a097423 */ /* 0x000fe20000010009 */
[----:B------:R-:W-:Y:S02]  /*6a60*/  FFMA.FTZ R11, R44, R11, -0.36067417263984680176 ;  /* 0xbeb8aa492c0b7423 */ /* 0x000fe4000001000b */
[----:B------:R-:W-:Y:S02]  /*6a70*/  IMAD R158, R5, 0x8, R156 ;  /* 0x00000008059e7824 */ /* 0x000fe400078e029c */
[----:B------:R-:W-:Y:S01]  /*6a80*/  FFMA.FTZ R8, R41, R8, -0.72134751081466674805 ;  /* 0xbf38aa3b29087423 */ /* 0x000fe20000010008 */
[----:B------:R-:W-:Y:S01]  /*6a90*/  FFMA.FTZ R9, R42, R9, 0.48089820146560668945 ;  /* 0x3ef6384a2a097423 */ /* 0x000fe20000010009 */
[----:B------:R-:W-:Y:S01]  /*6aa0*/  FFMA.FTZ R11, R44, R11, 0.48089820146560668945 ;  /* 0x3ef6384a2c0b7423 */ /* 0x000fe2000001000b */
[----:B------:R-:W-:-:S02]  /*6ab0*/  IMAD R160, R5, 0x8, R158 ;  /* 0x0000000805a07824 */ /* 0x000fc400078e029e */
[----:B------:R-:W-:Y:S01]  /*6ac0*/  FMUL R8, R41, R8 ;  /* 0x0000000829087220 */ /* 0x000fe20000400000 */
[----:B------:R-:W-:Y:S01]  /*6ad0*/  FFMA.FTZ R9, R42, R9, -0.72134751081466674805 ;  /* 0xbf38aa3b2a097423 */ /* 0x000fe20000010009 */
[----:B------:R-:W-:Y:S01]  /*6ae0*/  FFMA.FTZ R11, R44, R11, -0.72134751081466674805 ;  /* 0xbf38aa3b2c0b7423 */ /* 0x000fe2000001000b */
[----:B------:R-:W-:Y:S01]  /*6af0*/  LEA R162, R5, R160, 0x3 ;  /* 0x000000a005a27211 */ /* 0x000fe200078e18ff */
[----:B------:R-:W-:Y:S01]  /*6b00*/  FMUL R8, R41, R8 ;  /* 0x0000000829087220 */ /* 0x000fe20000400000 */
[----:B------:R-:W-:Y:S01]  /*6b10*/  FMUL R9, R42, R9 ;  /* 0x000000092a097220 */ /* 0x000fe20000400000 */
[----:B------:R-:W-:Y:S02]  /*6b20*/  FMUL R11, R44, R11 ;  /* 0x0000000b2c0b7220 */ /* 0x000fe40000400000 */
[----:B------:R-:W-:Y:S02]  /*6b30*/  IMAD R122, R5, 0x8, R162 ;  /* 0x00000008057a7824 */ /* 0x000fe400078e02a2 */
[----:B------:R-:W-:Y:S01]  /*6b40*/  FFMA.FTZ R41, R41, 1.4426950216293334961, R8 ;  /* 0x3fb8aa3b29297823 */ /* 0x000fe20000010008 */
[----:B------:R-:W-:Y:S01]  /*6b50*/  FMUL R9, R42, R9 ;  /* 0x000000092a097220 */ /* 0x000fe20000400000 */
[----:B------:R-:W-:-:S02]  /*6b60*/  @P1 IMAD.MOV.U32 R8, RZ, RZ, 0x7f800000 ;  /* 0x7f800000ff081424 */ /* 0x000fc400078e00ff */
[----:B------:R-:W-:Y:S01]  /*6b70*/  FMUL R11, R44, R11 ;  /* 0x0000000b2c0b7220 */ /* 0x000fe20000400000 */
[----:B------:R-:W-:Y:S02]  /*6b80*/  IMAD R124, R5, 0x8, R122 ;  /* 0x00000008057c7824 */ /* 0x000fe400078e027a */
[----:B------:R-:W-:Y:S01]  /*6b90*/  FADD R118, R118, R41 ;  /* 0x0000002976767221 */ /* 0x000fe20000000000 */
[----:B------:R-:W-:Y:S01]  /*6ba0*/  FFMA.FTZ R42, R42, 1.4426950216293334961, R9 ;  /* 0x3fb8aa3b2a2a7823 */ /* 0x000fe20000010009 */
[----:B------:R-:W0:Y:S01]  /*6bb0*/  LDC.64 R40, c[0x0][0x398] ;  /* 0x0000e600ff287b82 */ /* 0x000e220000000a00 */
[----:B------:R-:W-:Y:S01]  /*6bc0*/  @P1 FFMA.FTZ R57, R35, R8, +INF ;  /* 0x7f80000023391423 */ /* 0x000fe20000010008 */
[----:B------:R-:W-:Y:S01]  /*6bd0*/  LEA R166, R5, R124, 0x3 ;  /* 0x0000007c05a67211 */ /* 0x000fe200078e18ff */
[----:B------:R-:W-:Y:S01]  /*6be0*/  FADD R111, R111, R42 ;  /* 0x0000002a6f6f7221 */ /* 0x000fe20000000000 */
[----:B------:R-:W-:Y:S02]  /*6bf0*/  @P6 IMAD.MOV.U32 R42, RZ, RZ, 0x7f800000 ;  /* 0x7f800000ff2a6424 */ /* 0x000fe400078e00ff */
[----:B------:R-:W-:Y:S01]  /*6c00*/  FFMA.FTZ R44, R44, 1.4426950216293334961, R11 ;  /* 0x3fb8aa3b2c2c7823 */ /* 0x000fe2000001000b */
[----:B------:R-:W-:Y:S01]  /*6c10*/  IMAD R8, R0, UR5, RZ ;  /* 0x0000000500087c24 */ /* 0x000fe2000f8e02ff */
[----:B------:R-:W-:Y:S01]  /*6c20*/  UIMAD.WIDE UR4, UR4, 0x2, URZ ;  /* 0x00000002040478a5 */ /* 0x000fe2000f8e02ff */
[----:B------:R-:W-:-:S02]  /*6c30*/  IMAD R168, R5, 0x8, R166 ;  /* 0x0000000805a87824 */ /* 0x000fc400078e02a6 */
[----:B------:R-:W-:Y:S01]  /*6c40*/  @P6 FFMA.FTZ R111, R33, R42, +INF ;  /* 0x7f800000216f6423 */ /* 0x000fe2000001002a */
[----:B------:R-:W-:Y:S01]  /*6c50*/  @P4 IMAD.MOV.U32 R42, RZ, RZ, 0x7f800000 ;  /* 0x7f800000ff2a4424 */ /* 0x000fe200078e00ff */
[C---:B------:R-:W-:Y:S01]  /*6c60*/  SHF.L.U32 R9, R8.reuse, 0x1, RZ ;  /* 0x0000000108097819 */ /* 0x040fe200000006ff */
[----:B------:R-:W-:Y:S02]  /*6c70*/  IMAD R172, R5, 0x8, R168 ;  /* 0x0000000805ac7824 */ /* 0x000fe400078e02a8 */
[----:B------:R-:W-:Y:S01]  /*6c80*/  FADD R113, R113, R44 ;  /* 0x0000002c71717221 */ /* 0x000fe20000000000 */
[----:B------:R-:W-:Y:S02]  /*6c90*/  @P5 IMAD.MOV.U32 R11, RZ, RZ, 0x7f800000 ;  /* 0x7f800000ff0b5424 */ /* 0x000fe400078e00ff */
[----:B------:R-:W-:Y:S01]  /*6ca0*/  @P4 FFMA.FTZ R113, R37, R42, +INF ;  /* 0x7f80000025714423 */ /* 0x000fe2000001002a */
[----:B------:R-:W-:Y:S01]  /*6cb0*/  IMAD.HI R8, R8, 0x2, RZ ;  /* 0x0000000208087827 */ /* 0x000fe200078e02ff */
[----:B------:R-:W-:-:S03]  /*6cc0*/  LEA R174, R5, R172, 0x3 ;  /* 0x000000ac05ae7211 */ /* 0x000fc600078e18ff */
[----:B------:R-:W-:Y:S01]  /*6cd0*/  @P5 FFMA.FTZ R118, R56, R11, +INF ;  /* 0x7f80000038765423 */ /* 0x000fe2000001000b */
[----:B------:R-:W-:Y:S01]  /*6ce0*/  BAR.SYNC.DEFER_BLOCKING 0x0 ;  /* 0x0000000000007b1d */ /* 0x000fe20000010000 */
[----:B------:R-:W-:Y:S02]  /*6cf0*/  FSETP.NEU.AND P1, PT, R37, RZ, PT ;  /* 0x000000ff2500720b */ /* 0x000fe40003f2d000 */
[----:B------:R-:W-:Y:S02]  /*6d00*/  LEA R176, R5, R174, 0x3 ;  /* 0x000000ae05b07211 */ /* 0x000fe400078e18ff */
[----:B0-----:R-:W-:Y:S01]  /*6d10*/  IADD3 R125, P4, P5, R9, UR8, R40 ;  /* 0x00000008097d7c10 */ /* 0x001fe2000fd9e028 */
[----:B------:R-:W0:Y:S01]  /*6d20*/  LDCU UR4, c[0x0][0x3ec] ;  /* 0x00007d80ff0477ac */ /* 0x000e220008000800 */
[----:B------:R-:W-:Y:S01]  /*6d30*/  FSEL R57, R57, -INF , P3 ;  /* 0xff80000039397808 */ /* 0x000fe20001800000 */
[----:B------:R-:W-:Y:S01]  /*6d40*/  IMAD R178, R5, 0x8, R176 ;  /* 0x0000000805b27824 */ /* 0x000fe200078e02b0 */
[----:B------:R-:W-:-:S02]  /*6d50*/  IADD3.X R153, PT, PT, R8, UR5, R41, P4, P5 ;  /* 0x0000000508997c10 */ /* 0x000fc4000a7ea429 */
[-C--:B------:R-:W-:Y:S02]  /*6d60*/  LEA R42, P4, R32, R125.reuse, 0x1 ;  /* 0x0000007d202a7211 */ /* 0x080fe400078808ff */
[C---:B------:R-:W-:Y:S02]  /*6d70*/  LEA R180, R5.reuse, R178, 0x3 ;  /* 0x000000b205b47211 */ /* 0x040fe400078e18ff */
[-C--:B------:R-:W-:Y:S02]  /*6d80*/  LEA R40, P6, R34, R125.reuse, 0x1 ;  /* 0x0000007d22287211 */ /* 0x080fe400078c08ff */
[----:B------:R-:W-:Y:S01]  /*6d90*/  LEA R4, P5, R36, R125, 0x1 ;  /* 0x0000007d24047211 */ /* 0x000fe200078a08ff */
[C---:B------:R-:W-:Y:S01]  /*6da0*/  IMAD R182, R5.reuse, 0x8, R180 ;  /* 0x0000000805b67824 */ /* 0x040fe200078e02b4 */
[-C--:B------:R-:W-:Y:S02]  /*6db0*/  LEA.HI.X.SX32 R43, R32, R153.reuse, 0x1, P4 ;  /* 0x00000099202b7211 */ /* 0x080fe400020f0eff */
[----:B------:R-:W-:Y:S01]  /*6dc0*/  LEA.HI.X.SX32 R41, R34, R153, 0x1, P6 ;  /* 0x0000009922297211 */ /* 0x000fe200030f0eff */
[C---:B------:R-:W-:Y:S01]  /*6dd0*/  IMAD R184, R5.reuse, 0x8, R182 ;  /* 0x0000000805b87824 */ /* 0x040fe200078e02b6 */
[-C--:B------:R-:W-:Y:S01]  /*6de0*/  LEA R44, P4, R38, R125.reuse, 0x1 ;  /* 0x0000007d262c7211 */ /* 0x080fe200078808ff */
[----:B------:R-:W-:Y:S01]  /*6df0*/  LDS.128 R32, [R2+UR7+0x1800] ;  /* 0x0018000702207984 */ /* 0x000fe20008000c00 */
[----:B------:R-:W-:Y:S01]  /*6e00*/  LEA R46, P6, R52, R125, 0x1 ;  /* 0x0000007d342e7211 */ /* 0x000fe200078c08ff */
[----:B------:R-:W-:Y:S01]  /*6e10*/  IMAD R119, R5, 0x8, R184 ;  /* 0x0000000805777824 */ /* 0x000fe200078e02b8 */
[----:B------:R-:W-:Y:S01]  /*6e20*/  LEA.HI.X.SX32 R5, R36, R153, 0x1, P5 ;  /* 0x0000009924057211 */ /* 0x000fe200028f0eff */
[----:B0-----:R-:W-:Y:S01]  /*6e30*/  UIMAD UR4, UR6, UR4, URZ ;  /* 0x00000004060472a4 */ /* 0x001fe2000f8e02ff */
[----:B------:R-:W-:-:S02]  /*6e40*/  LEA R48, P5, R54, R125, 0x1 ;  /* 0x0000007d36307211 */ /* 0x000fc400078a08ff */
[-C--:B------:R-:W-:Y:S01]  /*6e50*/  LEA.HI.X.SX32 R45, R38, R153.reuse, 0x1, P4 ;  /* 0x00000099262d7211 */ /* 0x080fe200020f0eff */
[----:B------:R-:W-:Y:S01]  /*6e60*/  USHF.L.U32 UR6, UR4, 0x2, URZ ;  /* 0x0000000204067899 */ /* 0x000fe200080006ff */
[----:B------:R-:W-:Y:S01]  /*6e70*/  LEA.HI.X.SX32 R47, R52, R153, 0x1, P6 ;  /* 0x00000099342f7211 */ /* 0x000fe200030f0eff */
[----:B------:R-:W-:Y:S01]  /*6e80*/  LDS.128 R36, [R2+UR7+0x1c00] ;  /* 0x001c000702247984 */ /* 0x000fe20008000c00 */
[-C--:B------:R-:W-:Y:S01]  /*6e90*/  LEA R50, P4, R58, R125.reuse, 0x1 ;  /* 0x0000007d3a327211 */ /* 0x080fe200078808ff */
[----:B------:R-:W-:Y:S01]  /*6ea0*/  UIMAD.WIDE UR4, UR4, 0x4, URZ ;  /* 0x00000004040478a5 */ /* 0x000fe2000f8e02ff */
[----:B------:R-:W-:Y:S02]  /*6eb0*/  LEA R52, P6, R60, R125, 0x1 ;  /* 0x0000007d3c347211 */ /* 0x000fe400078c08ff */
[----:B------:R-:W-:Y:S02]  /*6ec0*/  LEA.HI.X.SX32 R49, R54, R153, 0x1, P5 ;  /* 0x0000009936317211 */ /* 0x000fe400028f0eff */
[----:B------:R-:W-:-:S02]  /*6ed0*/  LEA R54, P5, R62, R125, 0x1 ;  /* 0x0000007d3e367211 */ /* 0x000fc400078a08ff */
[-C--:B------:R-:W-:Y:S02]  /*6ee0*/  LEA.HI.X.SX32 R51, R58, R153.reuse, 0x1, P4 ;  /* 0x000000993a337211 */ /* 0x080fe400020f0eff */
[----:B------:R-:W-:Y:S02]  /*6ef0*/  LEA.HI.X.SX32 R53, R60, R153, 0x1, P6 ;  /* 0x000000993c357211 */ /* 0x000fe400030f0eff */
[-C--:B------:R-:W-:Y:S02]  /*6f00*/  LEA R58, P4, R88, R125.reuse, 0x1 ;  /* 0x0000007d583a7211 */ /* 0x080fe400078808ff */
        /* <DEDUP_REMOVED lines=58> */
[----:B------:R-:W-:Y:S01]  /*72b0*/  LEA.HI.X.SX32 R121, R26, R153, 0x1, P6 ;  /* 0x000000991a797211 */ /* 0x000fe200030f0eff */
[----:B------:R-:W-:Y:S01]  /*72c0*/  LDS.128 R20, [R2+UR7+0xc00] ;  /* 0x000c000702147984 */ /* 0x000fe20008000c00 */
[-C--:B------:R-:W-:Y:S02]  /*72d0*/  LEA R128, P4, R30, R125.reuse, 0x1 ;  /* 0x0000007d1e807211 */ /* 0x080fe400078808ff */
[----:B------:R-:W-:Y:S01]  /*72e0*/  LEA R130, P6, R136, R125, 0x1 ;  /* 0x0000007d88827211 */ /* 0x000fe200078c08ff */
[----:B------:R-:W-:Y:S01]  /*72f0*/  LDS.128 R24, [R2+UR7+0x1000] ;  /* 0x0010000702187984 */ /* 0x000fe20008000c00 */
[----:B------:R-:W-:Y:S02]  /*7300*/  LEA.HI.X.SX32 R127, R28, R153, 0x1, P5 ;  /* 0x000000991c7f7211 */ /* 0x000fe400028f0eff */
[----:B------:R-:W-:-:S02]  /*7310*/  LEA R132, P5, R138, R125, 0x1 ;  /* 0x0000007d8a847211 */ /* 0x000fc400078a08ff */
[-C--:B------:R-:W-:Y:S02]  /*7320*/  LEA.HI.X.SX32 R129, R30, R153.reuse, 0x1, P4 ;  /* 0x000000991e817211 */ /* 0x080fe400020f0eff */
[----:B------:R-:W-:Y:S01]  /*7330*/  LEA.HI.X.SX32 R131, R136, R153, 0x1, P6 ;  /* 0x0000009988837211 */ /* 0x000fe200030f0eff */
[----:B------:R-:W-:Y:S01]  /*7340*/  LDS.128 R28, [R2+UR7+0x1400] ;  /* 0x00140007021c7984 */ /* 0x000fe20008000c00 */
[-C--:B------:R-:W-:Y:S02]  /*7350*/  LEA R134, P4, R10, R125.reuse, 0x1 ;  /* 0x0000007d0a867211 */ /* 0x080fe400078808ff */
[----:B------:R-:W-:Y:S02]  /*7360*/  LEA R136, P6, R12, R125, 0x1 ;  /* 0x0000007d0c887211 */ /* 0x000fe400078c08ff */
[----:B------:R-:W-:Y:S02]  /*7370*/  LEA.HI.X.SX32 R133, R138, R153, 0x1, P5 ;  /* 0x000000998a857211 */ /* 0x000fe400028f0eff */
[----:B------:R-:W-:-:S02]  /*7380*/  LEA R138, P5, R14, R125, 0x1 ;  /* 0x0000007d0e8a7211 */ /* 0x000fc400078a08ff */
[-C--:B------:R-:W-:Y:S02]  /*7390*/  LEA.HI.X.SX32 R135, R10, R153.reuse, 0x1, P4 ;  /* 0x000000990a877211 */ /* 0x080fe400020f0eff */
[----:B------:R-:W-:Y:S01]  /*73a0*/  LEA.HI.X.SX32 R137, R12, R153, 0x1, P6 ;  /* 0x000000990c897211 */ /* 0x000fe200030f0eff */
[----:B------:R-:W0:Y:S01]  /*73b0*/  LDS.128 R8, [R2+UR7] ;  /* 0x0000000702087984 */ /* 0x000e220008000c00 */
[-C--:B------:R-:W-:Y:S02]  /*73c0*/  LEA R140, P4, R16, R125.reuse, 0x1 ;  /* 0x0000007d108c7211 */ /* 0x080fe400078808ff */
[----:B------:R-:W-:Y:S02]  /*73d0*/  LEA R142, P6, R18, R125, 0x1 ;  /* 0x0000007d128e7211 */ /* 0x000fe400078c08ff */
[-C--:B------:R-:W-:Y:S02]  /*73e0*/  LEA.HI.X.SX32 R139, R14, R153.reuse, 0x1, P5 ;  /* 0x000000990e8b7211 */ /* 0x080fe400028f0eff */
[-C--:B------:R-:W-:Y:S01]  /*73f0*/  LEA.HI.X.SX32 R141, R16, R153.reuse, 0x1, P4 ;  /* 0x00000099108d7211 */ /* 0x080fe200020f0eff */
[----:B------:R-:W1:Y:S01]  /*7400*/  LDS.128 R12, [R2+UR7+0x400] ;  /* 0x00040007020c7984 */ /* 0x000e620008000c00 */
[----:B------:R-:W-:-:S02]  /*7410*/  LEA.HI.X.SX32 R143, R18, R153, 0x1, P6 ;  /* 0x00000099128f7211 */ /* 0x000fc400030f0eff */
[-C--:B------:R-:W-:Y:S01]  /*7420*/  LEA R144, P5, R154, R125.reuse, 0x1 ;  /* 0x0000007d9a907211 */ /* 0x080fe200078a08ff */
[----:B------:R2:W3:Y:S01]  /*7430*/  LDS.128 R16, [R2+UR7+0x800] ;  /* 0x0008000702107984 */ /* 0x0004e20008000c00 */
[-C--:B------:R-:W-:Y:S02]  /*7440*/  LEA R146, P4, R156, R125.reuse, 0x1 ;  /* 0x0000007d9c927211 */ /* 0x080fe400078808ff */
[----:B------:R-:W-:Y:S02]  /*7450*/  LEA R148, P6, R158, R125, 0x1 ;  /* 0x0000007d9e947211 */ /* 0x000fe400078c08ff */
[----:B------:R-:W-:Y:S02]  /*7460*/  LEA.HI.X.SX32 R145, R154, R153, 0x1, P5 ;  /* 0x000000999a917211 */ /* 0x000fe400028f0eff */
[----:B------:R-:W-:Y:S02]  /*7470*/  LEA R154, P5, R160, R125, 0x1 ;  /* 0x0000007da09a7211 */ /* 0x000fe400078a08ff */
[----:B------:R-:W-:-:S02]  /*7480*/  LEA.HI.X.SX32 R147, R156, R153, 0x1, P4 ;  /* 0x000000999c937211 */ /* 0x000fc400020f0eff */
[----:B------:R-:W-:Y:S02]  /*7490*/  LEA R156, P4, R162, R125, 0x1 ;  /* 0x0000007da29c7211 */ /* 0x000fe400078808ff */
[----:B------:R-:W-:Y:S02]  /*74a0*/  LEA.HI.X.SX32 R149, R158, R153, 0x1, P6 ;  /* 0x000000999e957211 */ /* 0x000fe400030f0eff */
[----:B------:R-:W-:Y:S02]  /*74b0*/  LEA R158, P6, R122, R125, 0x1 ;  /* 0x0000007d7a9e7211 */ /* 0x000fe400078c08ff */
[----:B------:R-:W-:Y:S02]  /*74c0*/  LEA.HI.X.SX32 R155, R160, R153, 0x1, P5 ;  /* 0x00000099a09b7211 */ /* 0x000fe400028f0eff */
[----:B------:R-:W-:Y:S02]  /*74d0*/  LEA R160, P5, R124, R125, 0x1 ;  /* 0x0000007d7ca07211 */ /* 0x000fe400078a08ff */
[----:B------:R-:W-:-:S02]  /*74e0*/  LEA.HI.X.SX32 R157, R162, R153, 0x1, P4 ;  /* 0x00000099a29d7211 */ /* 0x000fc400020f0eff */
[----:B------:R-:W-:Y:S02]  /*74f0*/  LEA R162, P4, R166, R125, 0x1 ;  /* 0x0000007da6a27211 */ /* 0x000fe400078808ff */
[----:B------:R-:W-:Y:S02]  /*7500*/  LEA.HI.X.SX32 R159, R122, R153, 0x1, P6 ;  /* 0x000000997a9f7211 */ /* 0x000fe400030f0eff */
[----:B------:R-:W-:Y:S01]  /*7510*/  LEA R122, P6, R168, R125, 0x1 ;  /* 0x0000007da87a7211 */ /* 0x000fe200078c08ff */
[----:B0-----:R0:W-:Y:S01]  /*7520*/  STG.E.U16 desc[UR10][R42.64], R8 ;  /* 0x000000082a007986 */ /* 0x0011e2000c10150a */
[----:B--2---:R-:W-:Y:S02]  /*7530*/  PRMT R2, R8, 0x7632, R2 ;  /* 0x0000763208027816 */ /* 0x004fe40000000002 */
[----:B------:R-:W-:Y:S02]  /*7540*/  LEA.HI.X.SX32 R161, R124, R153, 0x1, P5 ;  /* 0x000000997ca17211 */ /* 0x000fe400028f0eff */
[----:B------:R-:W-:-:S02]  /*7550*/  LEA R164, P5, R172, R125, 0x1 ;  /* 0x0000007daca47211 */ /* 0x000fc400078a08ff */
[----:B------:R-:W-:Y:S01]  /*7560*/  LEA.HI.X.SX32 R163, R166, R153, 0x1, P4 ;  /* 0x00000099a6a37211 */ /* 0x000fe200020f0eff */
[----:B-1----:R-:W-:Y:S01]  /*7570*/  STG.E.U16 desc[UR10][R40.64], R12 ;  /* 0x0000000c28007986 */ /* 0x002fe2000c10150a */
[----:B------:R-:W-:Y:S02]  /*7580*/  LEA R166, P4, R174, R125, 0x1 ;  /* 0x0000007daea67211 */ /* 0x000fe400078808ff */
[----:B------:R-:W-:Y:S01]  /*7590*/  LEA.HI.X.SX32 R123, R168, R153, 0x1, P6 ;  /* 0x00000099a87b7211 */ /* 0x000fe200030f0eff */
[----:B---3--:R1:W-:Y:S01]  /*75a0*/  STG.E.U16 desc[UR10][R4.64], R16 ;  /* 0x0000001004007986 */ /* 0x0083e2000c10150a */
[----:B------:R-:W-:Y:S02]  /*75b0*/  PRMT R7, R16, 0x7632, R7 ;  /* 0x0000763210077816 */ /* 0x000fe40000000007 */
[----:B0-----:R-:W-:Y:S01]  /*75c0*/  PRMT R43, R21, 0x7632, R43 ;  /* 0x00007632152b7816 */ /* 0x001fe2000000002b */
[----:B------:R0:W-:Y:S01]  /*75d0*/  STG.E.U16 desc[UR10][R44.64], R20 ;  /* 0x000000142c007986 */ /* 0x0001e2000c10150a */
[----:B------:R-:W-:-:S02]  /*75e0*/  LEA R170, P6, R176, R125, 0x1 ;  /* 0x0000007db0aa7211 */ /* 0x000fc400078c08ff */
[----:B------:R-:W-:Y:S01]  /*75f0*/  LEA.HI.X.SX32 R165, R172, R153, 0x1, P5 ;  /* 0x00000099aca57211 */ /* 0x000fe200028f0eff */
[----:B------:R2:W-:Y:S01]  /*7600*/  STG.E.U16 desc[UR10][R46.64], R24 ;  /* 0x000000182e007986 */ /* 0x0005e2000c10150a */
[----:B------:R-:W-:Y:S02]  /*7610*/  LEA R168, P5, R178, R125, 0x1 ;  /* 0x0000007db2a87211 */ /* 0x000fe400078a08ff */
[----:B------:R-:W-:Y:S01]  /*7620*/  LEA.HI.X.SX32 R167, R174, R153, 0x1, P4 ;  /* 0x00000099aea77211 */ /* 0x000fe200020f0eff */
[----:B------:R3:W-:Y:S01]  /*7630*/  STG.E.U16 desc[UR10][R48.64], R28 ;  /* 0x0000001c30007986 */ /* 0x0007e2000c10150a */
[----:B-1----:R-:W-:Y:S02]  /*7640*/  PRMT R5, R12, 0x7632, R5 ;  /* 0x000076320c057816 */ /* 0x002fe40000000005 */
[----:B------:R-:W-:Y:S01]  /*7650*/  PRMT R4, R20, 0x7632, R4 ;  /* 0x0000763214047816 */ /* 0x000fe20000000004 */
[----:B------:R1:W-:Y:S01]  /*7660*/  STG.E.U16 desc[UR10][R50.64], R32 ;  /* 0x0000002032007986 */ /* 0x0003e2000c10150a */
[----:B0-----:R-:W-:-:S02]  /*7670*/  PRMT R44, R24, 0x7632, R44 ;  /* 0x00007632182c7816 */ /* 0x001fc4000000002c */
[----:B------:R-:W-:Y:S01]  /*7680*/  PRMT R45, R13, 0x7632, R45 ;  /* 0x000076320d2d7816 */ /* 0x000fe2000000002d */
[----:B------:R0:W-:Y:S01]  /*7690*/  STG.E.U16 desc[UR10][R52.64], R36 ;  /* 0x0000002434007986 */ /* 0x0001e2000c10150a */
[----:B--2---:R-:W-:Y:S02]  /*76a0*/  PRMT R47, R9, 0x7632, R47 ;  /* 0x00007632092f7816 */ /* 0x004fe4000000002f */
[----:B------:R-:W-:Y:S01]  /*76b0*/  PRMT R46, R17, 0x7632, R46 ;  /* 0x00007632112e7816 */ /* 0x000fe2000000002e */
[----:B------:R-:W-:Y:S01]  /*76c0*/  STG.E.U16 desc[UR10][R54.64], R2 ;  /* 0x0000000236007986 */ /* 0x000fe2000c10150a */
[----:B---3--:R-:W-:Y:S02]  /*76d0*/  PRMT R48, R25, 0x7632, R48 ;  /* 0x0000763219307816 */ /* 0x008fe40000000030 */
[----:B------:R-:W-:Y:S01]  /*76e0*/  PRMT R49, R29, 0x7632, R49 ;  /* 0x000076321d317816 */ /* 0x000fe20000000031 */
[----:B------:R-:W-:Y:S01]  /*76f0*/  STG.E.U16 desc[UR10][R58.64], R5 ;  /* 0x000000053a007986 */ /* 0x000fe2000c10150a */
[----:B-1----:R-:W-:-:S02]  /*7700*/  PRMT R32, R28, 0x7632, R32 ;  /* 0x000076321c207816 */ /* 0x002fc40000000020 */
[----:B------:R-:W-:Y:S01]  /*7710*/  PRMT R50, R33, 0x7632, R50 ;  /* 0x0000763221327816 */ /* 0x000fe20000000032 */
[----:B------:R-:W-:Y:S01]  /*7720*/  STG.E.U16 desc[UR10][R60.64], R7 ;  /* 0x000000073c007986 */ /* 0x000fe2000c10150a */
[----:B------:R-:W-:Y:S02]  /*7730*/  PRMT R8, R32, 0x7632, R8 ;  /* 0x0000763220087816 */ /* 0x000fe40000000008 */
[----:B0-----:R-:W-:Y:S01]  /*7740*/  PRMT R36, R36, 0x7632, R36 ;  /* 0x0000763224247816 */ /* 0x001fe20000000024 */
[----:B------:R-:W-:Y:S01]  /*7750*/  STG.E.U16 desc[UR10][R62.64], R4 ;  /* 0x000000043e007986 */ /* 0x000fe2000c10150a */
[----:B------:R-:W-:Y:S02]  /*7760*/  PRMT R51, R37, 0x7632, R51 ;  /* 0x0000763225337816 */ /* 0x000fe40000000033 */
[----:B------:R-:W-:Y:S01]  /*7770*/  LEA R172, P4, R180, R125, 0x1 ;  /* 0x0000007db4ac7211 */ /* 0x000fe200078808ff */
[----:B------:R0:W-:Y:S01]  /*7780*/  STG.E.U16 desc[UR10][R88.64], R44 ;  /* 0x0000002c58007986 */ /* 0x0001e2000c10150a */
[----:B------:R-:W-:-:S02]  /*7790*/  LEA.HI.X.SX32 R171, R176, R153, 0x1, P6 ;  /* 0x00000099b0ab7211 */ /* 0x000fc400030f0eff */
[----:B------:R-:W-:Y:S01]  /*77a0*/  LEA R176, P6, R182, R125, 0x1 ;  /* 0x0000007db6b07211 */ /* 0x000fe200078c08ff */
[----:B------:R1:W-:Y:S01]  /*77b0*/  STG.E.U16 desc[UR10][R64.64], R32 ;  /* 0x0000002040007986 */ /* 0x0003e2000c10150a */
[----:B------:R-:W-:Y:S02]  /*77c0*/  LEA.HI.X.SX32 R169, R178, R153, 0x1, P5 ;  /* 0x00000099b2a97211 */ /* 0x000fe400028f0eff */
[----:B------:R-:W-:Y:S01]  /*77d0*/  LEA R174, P5, R184, R125, 0x1 ;  /* 0x0000007db8ae7211 */ /* 0x000fe200078a08ff */
[----:B------:R2:W-:Y:S01]  /*77e0*/  STG.E.U16 desc[UR10][R66.64], R8 ;  /* 0x0000000842007986 */ /* 0x0005e2000c10150a */
[----:B------:R-:W-:Y:S02]  /*77f0*/  LEA.HI.X.SX32 R173, R180, R153, 0x1, P4 ;  /* 0x00000099b4ad7211 */ /* 0x000fe400020f0eff */
[----:B------:R-:W-:Y:S01]  /*7800*/  LEA R124, P4, R119, R125, 0x1 ;  /* 0x0000007d777c7211 */ /* 0x000fe200078808ff */
[----:B------:R3:W-:Y:S01]  /*7810*/  STG.E.U16 desc[UR10][R68.64], R36 ;  /* 0x0000002444007986 */ /* 0x0007e2000c10150a */
[----:B------:R-:W-:-:S02]  /*7820*/  LEA.HI.X.SX32 R177, R182, R153, 0x1, P6 ;  /* 0x00000099b6b17211 */ /* 0x000fc400030f0eff */
[----:B0-----:R-:W-:Y:S01]  /*7830*/  PRMT R88, R31, 0x7632, R88 ;  /* 0x000076321f587816 */ /* 0x001fe20000000058 */
[----:B------:R-:W-:Y:S01]  /*7840*/  STG.E.U16 desc[UR10][R76.64], R9 ;  /* 0x000000094c007986 */ /* 0x000fe2000c10150a */
[----:B-1----:R-:W-:Y:S02]  /*7850*/  PRMT R65, R10, 0x7632, R65 ;  /* 0x000076320a417816 */ /* 0x002fe40000000041 */
[----:B------:R-:W-:Y:S01]  /*7860*/  LEA.HI.X.SX32 R175, R184, R153, 0x1, P5 ;  /* 0x00000099b8af7211 */ /* 0x000fe200028f0eff */
[----:B------:R0:W-:Y:S01]  /*7870*/  STG.E.U16 desc[UR10][R78.64], R13 ;  /* 0x0000000d4e007986 */ /* 0x0001e2000c10150a */
[----:B--2---:R-:W-:Y:S01]  /*7880*/  PRMT R66, R14, 0x7632, R66 ;  /* 0x000076320e427816 */ /* 0x004fe20000000042 */
[----:B------:R-:W-:Y:S01]  /*7890*/  FFMA R8, R57, 0.69314718246459960938, R6 ;  /* 0x3f31721839087823 */ /* 0x000fe20000000006 */
[----:B------:R-:W-:Y:S01]  /*78a0*/  PRMT R67, R18, 0x7632, R67 ;  /* 0x0000763212437816 */ /* 0x000fe20000000043 */
[----:B------:R1:W-:Y:S01]  /*78b0*/  STG.E.U16 desc[UR10][R70.64], R17 ;  /* 0x0000001146007986 */ /* 0x0003e2000c10150a */
[----:B---3--:R-:W-:-:S02]  /*78c0*/  PRMT R68, R22, 0x7632, R68 ;  /* 0x0000763216447816 */ /* 0x008fc40000000044 */
[----:B------:R-:W-:Y:S01]  /*78d0*/  PRMT R69, R26, 0x7632, R69 ;  /* 0x000076321a457816 */ /* 0x000fe20000000045 */
[----:B------:R-:W-:Y:S01]  /*78e0*/  STG.E.U16 desc[UR10][R80.64], R21 ;  /* 0x0000001550007986 */ /* 0x000fe2000c10150a */
[----:B------:R-:W-:Y:S02]  /*78f0*/  LEA.HI.X.SX32 R125, R119, R153, 0x1, P4 ;  /* 0x00000099777d7211 */ /* 0x000fe400020f0eff */
[----:B------:R-:W-:Y:S01]  /*7900*/  PRMT R62, R39, 0x7632, R62 ;  /* 0x00007632273e7816 */ /* 0x000fe2000000003e */
[----:B------:R-:W-:Y:S01]  /*7910*/  STG.E.U16 desc[UR10][R74.64], R25 ;  /* 0x000000194a007986 */ /* 0x000fe2000c10150a */
[----:B------:R-:W-:Y:S01]  /*7920*/  FSETP.NEU.AND P6, PT, R56, RZ, PT ;  /* 0x000000ff3800720b */ /* 0x000fe20003fcd000 */
[----:B0-----:R-:W0:Y:S01]  /*7930*/  LDC.64 R12, c[0x0][0x3a0] ;  /* 0x0000e800ff0c7b82 */ /* 0x001e220000000a00 */
[----:B------:R-:W-:Y:S01]  /*7940*/  FSEL R111, R111, -INF , P2 ;  /* 0xff8000006f6f7808 */ /* 0x000fe20001000000 */
[----:B------:R2:W-:Y:S01]  /*7950*/  STG.E.U16 desc[UR10][R72.64], R29 ;  /* 0x0000001d48007986 */ /* 0x0005e2000c10150a */
[----:B-1----:R-:W-:-:S02]  /*7960*/  PRMT R70, R30, 0x7632, R70 ;  /* 0x000076321e467816 */ /* 0x002fc40000000046 */
[----:B------:R-:W-:Y:S01]  /*7970*/  PRMT R71, R34, 0x7632, R71 ;  /* 0x0000763222477816 */ /* 0x000fe20000000047 */
[----:B------:R1:W-:Y:S01]  /*7980*/  STG.E.U16 desc[UR10][R82.64], R33 ;  /* 0x0000002152007986 */ /* 0x0003e2000c10150a */
[----:B------:R-:W-:Y:S01]  /*7990*/  FSEL R2, R113, -INF , P1 ;  /* 0xff80000071027808 */ /* 0x000fe20000800000 */
[----:B------:R-:W-:Y:S01]  /*79a0*/  FFMA R9, R111, 0.69314718246459960938, R150 ;  /* 0x3f3172186f097823 */ /* 0x000fe20000000096 */
[----:B------:R-:W-:Y:S01]  /*79b0*/  FSEL R5, R118, -INF , P6 ;  /* 0xff80000076057808 */ /* 0x000fe20003000000 */
[----:B------:R3:W-:Y:S04]  /*79c0*/  STG.E.U16 desc[UR10][R84.64], R37 ;  /* 0x0000002554007986 */ /* 0x0007e8000c10150a */
[----:B------:R-:W-:Y:S01]  /*79d0*/  STG.E.U16 desc[UR10][R94.64], R47 ;  /* 0x0000002f5e007986 */ /* 0x000fe2000c10150a */
[----:B--2---:R-:W-:-:S03]  /*79e0*/  PRMT R72, R38, 0x7632, R72 ;  /* 0x0000763226487816 */ /* 0x004fc60000000048 */
[----:B------:R-:W-:Y:S01]  /*79f0*/  STG.E.U16 desc[UR10][R90.64], R45 ;  /* 0x0000002d5a007986 */ /* 0x000fe2000c10150a */
[----:B-1----:R-:W-:Y:S02]  /*7a00*/  PRMT R82, R11, 0x7632, R82 ;  /* 0x000076320b527816 */ /* 0x002fe40000000052 */
[----:B------:R-:W-:Y:S01]  /*7a10*/  PRMT R83, R15, 0x7632, R83 ;  /* 0x000076320f537816 */ /* 0x000fe20000000053 */
[----:B------:R-:W-:Y:S01]  /*7a20*/  STG.E.U16 desc[UR10][R92.64], R46 ;  /* 0x0000002e5c007986 */ /* 0x000fe2000c10150a */
[----:B---3--:R-:W-:Y:S02]  /*7a30*/  PRMT R85, R19, 0x7632, R85 ;  /* 0x0000763213557816 */ /* 0x008fe40000000055 */
[----:B------:R-:W-:Y:S01]  /*7a40*/  PRMT R84, R23, 0x7632, R84 ;  /* 0x0000763217547816 */ /* 0x000fe20000000054 */
[----:B------:R1:W-:Y:S04]  /*7a50*/  STG.E.U16 desc[UR10][R86.64], R43 ;  /* 0x0000002b56007986 */ /* 0x0003e8000c10150a */
[----:B------:R-:W-:Y:S04]  /*7a60*/  STG.E.U16 desc[UR10][R96.64], R48 ;  /* 0x0000003060007986 */ /* 0x000fe8000c10150a */
[----:B------:R-:W-:Y:S04]  /*7a70*/  STG.E.U16 desc[UR10][R98.64], R49 ;  /* 0x0000003162007986 */ /* 0x000fe8000c10150a */
[----:B------:R-:W-:Y:S01]  /*7a80*/  STG.E.U16 desc[UR10][R100.64], R50 ;  /* 0x0000003264007986 */ /* 0x000fe2000c10150a */
[----:B-1----:R-:W-:-:S02]  /*7a90*/  PRMT R86, R27, 0x7632, R86 ;  /* 0x000076321b567816 */ /* 0x002fc40000000056 */
[----:B------:R-:W-:Y:S01]  /*7aa0*/  PRMT R87, R35, 0x7632, R87 ;  /* 0x0000763223577816 */ /* 0x000fe20000000057 */
[----:B------:R-:W-:Y:S04]  /*7ab0*/  STG.E.U16 desc[UR10][R102.64], R51 ;  /* 0x0000003366007986 */ /* 0x000fe8000c10150a */
[----:B------:R1:W-:Y:S04]  /*7ac0*/  STG.E.U16 desc[UR10][R104.64], R10 ;  /* 0x0000000a68007986 */ /* 0x0003e8000c10150a */
[----:B------:R-:W-:Y:S04]  /*7ad0*/  STG.E.U16 desc[UR10][R106.64], R14 ;  /* 0x0000000e6a007986 */ /* 0x000fe8000c10150a */
[----:B------:R-:W-:Y:S04]  /*7ae0*/  STG.E.U16 desc[UR10][R108.64], R18 ;  /* 0x000000126c007986 */ /* 0x000fe8000c10150a */
[----:B------:R-:W-:Y:S01]  /*7af0*/  STG.E.U16 desc[UR10][R114.64], R22 ;  /* 0x0000001672007986 */ /* 0x000fe2000c10150a */
[----:B-1----:R-:W-:-:S03]  /*7b00*/  FFMA R10, R2, 0.69314718246459960938, R151 ;  /* 0x3f317218020a7823 */ /* 0x002fc60000000097 */
[----:B------:R-:W-:Y:S04]  /*7b10*/  STG.E.U16 desc[UR10][R116.64], R26 ;  /* 0x0000001a74007986 */ /* 0x000fe8000c10150a */
        /* <DEDUP_REMOVED lines=11> */
[----:B------:R1:W-:Y:S04]  /*7bd0*/  STG.E.U16 desc[UR10][R146.64], R11 ;  /* 0x0000000b92007986 */ /* 0x0003e8000c10150a */
[----:B------:R2:W-:Y:S04]  /*7be0*/  STG.E.U16 desc[UR10][R148.64], R15 ;  /* 0x0000000f94007986 */ /* 0x0005e8000c10150a */
[----:B------:R2:W-:Y:S04]  /*7bf0*/  STG.E.U16 desc[UR10][R154.64], R19 ;  /* 0x000000139a007986 */ /* 0x0005e8000c10150a */
[----:B------:R2:W-:Y:S01]  /*7c00*/  STG.E.U16 desc[UR10][R156.64], R23 ;  /* 0x000000179c007986 */ /* 0x0005e2000c10150a */
[----:B-1----:R-:W-:Y:S01]  /*7c10*/  FFMA R11, R5, 0.69314718246459960938, R152 ;  /* 0x3f317218050b7823 */ /* 0x002fe20000000098 */
[----:B------:R-:W-:-:S02]  /*7c20*/  IMAD.SHL.U32 R5, R0, 0x4, RZ ;  /* 0x0000000400057824 */ /* 0x000fc400078e00ff */
[----:B------:R2:W-:Y:S01]  /*7c30*/  STG.E.U16 desc[UR10][R158.64], R27 ;  /* 0x0000001b9e007986 */ /* 0x0005e2000c10150a */
[----:B------:R-:W-:Y:S02]  /*7c40*/  IMAD.HI R0, R0, 0x4, RZ ;  /* 0x0000000400007827 */ /* 0x000fe400078e02ff */
[----:B0-----:R-:W-:Y:S01]  /*7c50*/  IADD3 R4, P1, P2, R5, UR6, R12 ;  /* 0x0000000605047c10 */ /* 0x001fe2000fa3e00c */
[----:B------:R2:W-:Y:S03]  /*7c60*/  STG.E.U16 desc[UR10][R160.64], R31 ;  /* 0x0000001fa0007986 */ /* 0x0005e6000c10150a */
[----:B------:R-:W-:Y:S01]  /*7c70*/  IADD3.X R5, PT, PT, R0, UR5, R13, P1, P2 ;  /* 0x0000000500057c10 */ /* 0x000fe20008fe440d */
[----:B------:R2:W-:Y:S04]  /*7c80*/  STG.E.U16 desc[UR10][R162.64], R35 ;  /* 0x00000023a2007986 */ /* 0x0005e8000c10150a */
        /* <DEDUP_REMOVED lines=8> */
[----:B------:R2:W-:Y:S01]  /*7d10*/  STG.E.U16 desc[UR10][R124.64], R62 ;  /* 0x0000003e7c007986 */ /* 0x0005e2000c10150a */
[----:B------:R-:W-:Y:S06]  /*7d20*/  BAR.SYNC.DEFER_BLOCKING 0x0 ;  /* 0x0000000000007b1d */ /* 0x000fec0000010000 */
[----:B------:R2:W-:Y:S02]  /*7d30*/  STS.128 [R3+UR7], R8 ;  /* 0x0000000803007988 */ /* 0x0005e40008000c07 */
[----:B------:R-:W-:Y:S06]  /*7d40*/  BAR.SYNC.DEFER_BLOCKING 0x0 ;  /* 0x0000000000007b1d */ /* 0x000fec0000010000 */
[----:B------:R-:W-:Y:S05]  /*7d50*/  @P0 EXIT ;  /* 0x000000000000094d */ /* 0x000fea0003800000 */
[----:B--2---:R-:W0:Y:S04]  /*7d60*/  LDS R3, [R186] ;  /* 0x00000000ba037984 */ /* 0x004e280000000800 */
[----:B0-----:R-:W-:Y:S01]  /*7d70*/  STG.E desc[UR10][R4.64], R3 ;  /* 0x0000000304007986 */ /* 0x001fe2000c10190a */
[----:B------:R-:W-:Y:S05]  /*7d80*/  EXIT ;  /* 0x000000000000794d */ /* 0x000fea0003800000 */
.L_x_2:
[----:B------:R-:W-:-:S00]  /*7d90*/  BRA `(.L_x_2) ;  /* 0xfffffffc00fc7947 */ /* 0x000fc0000383ffff */
[----:B------:R-:W-:-:S00]  /*7da0*/  NOP ;  /* 0x0000000000007918 */ /* 0x000fc00000000000 */
        /* <DEDUP_REMOVED lines=13> */
.L_x_3:


//--------------------- .nv.global.init           --------------------------
	.section	.nv.global.init,"aw",@progbits
.nv.global.init:
	.type		_$_str,@object
	.size		_$_str,(.L_0 - _$_str)
_$_str:
        /*0000*/ 	.byte	0x5f, 0x5f, 0x43, 0x55, 0x44, 0x41, 0x5f, 0x46, 0x54, 0x5a, 0x00
.L_0:


//--------------------- .nv.shared.attn_fwd       --------------------------
	.section	.nv.shared.attn_fwd,"aw",@nobits
	.sectionflags	@""
	.align	16
	.zero		1024


//--------------------- .nv.shared.reserved.0     --------------------------
	.section	.nv.shared.reserved.0,"aw",@nobits
	.weak		__nv_reservedSMEM_offset_0_alias
	.size		__nv_reservedSMEM_offset_0_alias, 0, 64
	.other		__nv_reservedSMEM_offset_0_alias,@"STO_CUDA_RESERVED_SHARED STV_DEFAULT"
__nv_reservedSMEM_offset_0_alias:
	.zero		0
	.zero		64


//--------------------- .nv.constant0.attn_fwd    --------------------------
	.section	.nv.constant0.attn_fwd,"a",@progbits
	.sectionflags	@""
	.align	4
.nv.constant0.attn_fwd:
	.zero		1032


//--------------------- SYMBOLS --------------------------

	.type		.nv.reservedSmem.offset0,@object
	.size		.nv.reservedSmem.offset0,0x4
	.type		.nv.reservedSmem.cap,@object
	.size		.nv.reservedSmem.cap,0x4
